//
// Generated by NVIDIA NVVM Compiler
//
// Compiler Build ID: CL-36424714
// Cuda compilation tools, release 13.0, V13.0.88
// Based on NVVM 20.0.0
//

.version 9.0
.target sm_100
.address_size 64

	// .globl	_Z12calc_accountPiS_S_iii
// _ZZ12calc_accountPiS_S_iiiE4tile has been demoted
// _ZZ8calc_sumPiS_iiE11partial_sum has been demoted
// _ZZ17calc_account_8192PiS_S_iiE10shared_sum has been demoted

.visible .entry _Z12calc_accountPiS_S_iii(
	.param .u64 .ptr .align 1 _Z12calc_accountPiS_S_iii_param_0,
	.param .u64 .ptr .align 1 _Z12calc_accountPiS_S_iii_param_1,
	.param .u64 .ptr .align 1 _Z12calc_accountPiS_S_iii_param_2,
	.param .u32 _Z12calc_accountPiS_S_iii_param_3,
	.param .u32 _Z12calc_accountPiS_S_iii_param_4,
	.param .u32 _Z12calc_accountPiS_S_iii_param_5
)
{
	.reg .pred 	%p<10>;
	.reg .b32 	%r<63>;
	.reg .b64 	%rd<11>;
	// demoted variable
	.shared .align 4 .b8 _ZZ12calc_accountPiS_S_iiiE4tile[4096];
	ld.param.u64 	%rd2, [_Z12calc_accountPiS_S_iii_param_0];
	ld.param.u64 	%rd3, [_Z12calc_accountPiS_S_iii_param_1];
	ld.param.u32 	%r19, [_Z12calc_accountPiS_S_iii_param_3];
	ld.param.u32 	%r20, [_Z12calc_accountPiS_S_iii_param_4];
	ld.param.u32 	%r22, [_Z12calc_accountPiS_S_iii_param_5];
	cvta.to.global.u64 	%rd1, %rd3;
	mov.u32 	%r1, %tid.y;
	mov.u32 	%r2, %tid.x;
	shl.b32 	%r23, %r22, 5;
	add.s32 	%r3, %r23, %r1;
	mov.u32 	%r24, %ctaid.x;
	shl.b32 	%r25, %r24, 5;
	add.s32 	%r4, %r25, %r2;
	setp.eq.s32 	%p1, %r22, 0;
	mov.b32 	%r57, 0;
	@%p1 bra 	$L__BB0_2;
	add.s32 	%r26, %r3, -1;
	mad.lo.s32 	%r27, %r26, %r19, %r4;
	mul.wide.s32 	%rd4, %r27, 4;
	add.s64 	%rd5, %rd1, %rd4;
	ld.global.u32 	%r57, [%rd5];
$L__BB0_2:
	setp.ge.s32 	%p2, %r3, %r20;
	setp.ge.s32 	%p3, %r4, %r19;
	shl.b32 	%r28, %r1, 7;
	mov.u32 	%r29, _ZZ12calc_accountPiS_S_iiiE4tile;
	add.s32 	%r30, %r29, %r28;
	shl.b32 	%r31, %r2, 2;
	add.s32 	%r7, %r30, %r31;
	or.pred  	%p4, %p3, %p2;
	@%p4 bra 	$L__BB0_4;
	mad.lo.s32 	%r33, %r3, %r19, %r4;
	cvta.to.global.u64 	%rd6, %rd2;
	mul.wide.s32 	%rd7, %r33, 4;
	add.s64 	%rd8, %rd6, %rd7;
	ld.global.u32 	%r34, [%rd8];
	add.s32 	%r35, %r34, %r57;
	st.shared.u32 	[%r7], %r35;
	bra.uni 	$L__BB0_5;
$L__BB0_4:
	mov.b32 	%r32, 0;
	st.shared.u32 	[%r7], %r32;
$L__BB0_5:
	bar.sync 	0;
	add.s32 	%r39, %r29, %r31;
	setp.eq.s32 	%p5, %r1, 0;
	add.s32 	%r8, %r39, %r28;
	mov.b32 	%r58, 0;
	@%p5 bra 	$L__BB0_7;
	ld.shared.u32 	%r58, [%r8+-128];
$L__BB0_7:
	bar.sync 	0;
	ld.shared.u32 	%r42, [%r7];
	add.s32 	%r43, %r42, %r58;
	st.shared.u32 	[%r7], %r43;
	bar.sync 	0;
	setp.lt.u32 	%p6, %r1, 2;
	mov.b32 	%r59, 0;
	@%p6 bra 	$L__BB0_9;
	ld.shared.u32 	%r59, [%r8+-256];
$L__BB0_9:
	bar.sync 	0;
	ld.shared.u32 	%r45, [%r7];
	add.s32 	%r46, %r45, %r59;
	st.shared.u32 	[%r7], %r46;
	bar.sync 	0;
	setp.lt.u32 	%p7, %r1, 4;
	mov.b32 	%r60, 0;
	@%p7 bra 	$L__BB0_11;
	ld.shared.u32 	%r60, [%r8+-512];
$L__BB0_11:
	bar.sync 	0;
	ld.shared.u32 	%r48, [%r7];
	add.s32 	%r49, %r48, %r60;
	st.shared.u32 	[%r7], %r49;
	bar.sync 	0;
	setp.lt.u32 	%p8, %r1, 8;
	mov.b32 	%r61, 0;
	@%p8 bra 	$L__BB0_13;
	ld.shared.u32 	%r61, [%r8+-1024];
$L__BB0_13:
	bar.sync 	0;
	ld.shared.u32 	%r51, [%r7];
	add.s32 	%r52, %r51, %r61;
	st.shared.u32 	[%r7], %r52;
	bar.sync 	0;
	setp.lt.u32 	%p9, %r1, 16;
	mov.b32 	%r62, 0;
	@%p9 bra 	$L__BB0_15;
	ld.shared.u32 	%r62, [%r8+-2048];
$L__BB0_15:
	bar.sync 	0;
	ld.shared.u32 	%r53, [%r7];
	add.s32 	%r54, %r53, %r62;
	st.shared.u32 	[%r7], %r54;
	bar.sync 	0;
	ld.shared.u32 	%r55, [%r7];
	mad.lo.s32 	%r56, %r3, %r19, %r4;
	mul.wide.s32 	%rd9, %r56, 4;
	add.s64 	%rd10, %rd1, %rd9;
	st.global.u32 	[%rd10], %r55;
	ret;

}
	// .globl	_Z8calc_sumPiS_ii
.visible .entry _Z8calc_sumPiS_ii(
	.param .u64 .ptr .align 1 _Z8calc_sumPiS_ii_param_0,
	.param .u64 .ptr .align 1 _Z8calc_sumPiS_ii_param_1,
	.param .u32 _Z8calc_sumPiS_ii_param_2,
	.param .u32 _Z8calc_sumPiS_ii_param_3
)
{
	.reg .pred 	%p<7>;
	.reg .b32 	%r<29>;
	.reg .b64 	%rd<9>;
	// demoted variable
	.shared .align 4 .b8 _ZZ8calc_sumPiS_iiE11partial_sum[512];
	ld.param.u64 	%rd2, [_Z8calc_sumPiS_ii_param_0];
	ld.param.u64 	%rd3, [_Z8calc_sumPiS_ii_param_1];
	ld.param.u32 	%r13, [_Z8calc_sumPiS_ii_param_2];
	mov.u32 	%r1, %ctaid.x;
	mov.u32 	%r2, %tid.x;
	shl.b32 	%r14, %r2, 2;
	mov.u32 	%r15, _ZZ8calc_sumPiS_iiE11partial_sum;
	add.s32 	%r3, %r15, %r14;
	mov.b32 	%r16, 0;
	st.shared.u32 	[%r3], %r16;
	setp.ge.s32 	%p1, %r2, %r13;
	@%p1 bra 	$L__BB1_4;
	mul.lo.s32 	%r4, %r13, %r1;
	mov.u32 	%r5, %ntid.x;
	cvta.to.global.u64 	%rd1, %rd2;
	mov.b32 	%r26, 0;
	mov.u32 	%r27, %r2;
$L__BB1_2:
	add.s32 	%r18, %r27, %r4;
	mul.wide.s32 	%rd4, %r18, 4;
	add.s64 	%rd5, %rd1, %rd4;
	ld.global.u32 	%r19, [%rd5];
	add.s32 	%r26, %r26, %r19;
	add.s32 	%r27, %r27, %r5;
	setp.lt.s32 	%p2, %r27, %r13;
	@%p2 bra 	$L__BB1_2;
	st.shared.u32 	[%r3], %r26;
$L__BB1_4:
	bar.sync 	0;
	mov.u32 	%r28, %ntid.x;
	setp.lt.u32 	%p3, %r28, 2;
	@%p3 bra 	$L__BB1_8;
$L__BB1_5:
	shr.u32 	%r12, %r28, 1;
	setp.ge.u32 	%p4, %r2, %r12;
	@%p4 bra 	$L__BB1_7;
	shl.b32 	%r20, %r12, 2;
	add.s32 	%r21, %r3, %r20;
	ld.shared.u32 	%r22, [%r21];
	ld.shared.u32 	%r23, [%r3];
	add.s32 	%r24, %r23, %r22;
	st.shared.u32 	[%r3], %r24;
$L__BB1_7:
	bar.sync 	0;
	setp.gt.u32 	%p5, %r28, 3;
	mov.u32 	%r28, %r12;
	@%p5 bra 	$L__BB1_5;
$L__BB1_8:
	setp.ne.s32 	%p6, %r2, 0;
	@%p6 bra 	$L__BB1_10;
	ld.shared.u32 	%r25, [_ZZ8calc_sumPiS_iiE11partial_sum];
	cvta.to.global.u64 	%rd6, %rd3;
	mul.wide.u32 	%rd7, %r1, 4;
	add.s64 	%rd8, %rd6, %rd7;
	st.global.u32 	[%rd8], %r25;
$L__BB1_10:
	ret;

}
	// .globl	_Z17calc_account_8192PiS_S_ii
.visible .entry _Z17calc_account_8192PiS_S_ii(
	.param .u64 .ptr .align 1 _Z17calc_account_8192PiS_S_ii_param_0,
	.param .u64 .ptr .align 1 _Z17calc_account_8192PiS_S_ii_param_1,
	.param .u64 .ptr .align 1 _Z17calc_account_8192PiS_S_ii_param_2,
	.param .u32 _Z17calc_account_8192PiS_S_ii_param_3,
	.param .u32 _Z17calc_account_8192PiS_S_ii_param_4
)
{
	.reg .pred 	%p<11>;
	.reg .b32 	%r<257>;
	.reg .b64 	%rd<59>;
	// demoted variable
	.shared .align 4 .b8 _ZZ17calc_account_8192PiS_S_iiE10shared_sum[32768];
	ld.param.u64 	%rd4, [_Z17calc_account_8192PiS_S_ii_param_0];
	ld.param.u64 	%rd5, [_Z17calc_account_8192PiS_S_ii_param_1];
	ld.param.u32 	%r26, [_Z17calc_account_8192PiS_S_ii_param_3];
	ld.param.u32 	%r27, [_Z17calc_account_8192PiS_S_ii_param_4];
	cvta.to.global.u64 	%rd1, %rd4;
	cvta.to.global.u64 	%rd2, %rd5;
	mov.u32 	%r29, %ctaid.x;
	mov.u32 	%r30, %ntid.x;
	mov.u32 	%r31, %tid.x;
	mad.lo.s32 	%r1, %r29, %r30, %r31;
	shl.b32 	%r32, %r31, 8;
	mov.u32 	%r33, _ZZ17calc_account_8192PiS_S_iiE10shared_sum;
	add.s32 	%r34, %r33, %r32;
	mov.b32 	%r254, 0;
	st.shared.u32 	[%r34], %r254;
	st.shared.u32 	[%r34+4], %r254;
	st.shared.u32 	[%r34+8], %r254;
	st.shared.u32 	[%r34+12], %r254;
	st.shared.u32 	[%r34+16], %r254;
	st.shared.u32 	[%r34+20], %r254;
	st.shared.u32 	[%r34+24], %r254;
	st.shared.u32 	[%r34+28], %r254;
	st.shared.u32 	[%r34+32], %r254;
	st.shared.u32 	[%r34+36], %r254;
	st.shared.u32 	[%r34+40], %r254;
	st.shared.u32 	[%r34+44], %r254;
	st.shared.u32 	[%r34+48], %r254;
	st.shared.u32 	[%r34+52], %r254;
	st.shared.u32 	[%r34+56], %r254;
	st.shared.u32 	[%r34+60], %r254;
	st.shared.u32 	[%r34+64], %r254;
	st.shared.u32 	[%r34+68], %r254;
	st.shared.u32 	[%r34+72], %r254;
	st.shared.u32 	[%r34+76], %r254;
	st.shared.u32 	[%r34+80], %r254;
	st.shared.u32 	[%r34+84], %r254;
	st.shared.u32 	[%r34+88], %r254;
	st.shared.u32 	[%r34+92], %r254;
	st.shared.u32 	[%r34+96], %r254;
	st.shared.u32 	[%r34+100], %r254;
	st.shared.u32 	[%r34+104], %r254;
	st.shared.u32 	[%r34+108], %r254;
	st.shared.u32 	[%r34+112], %r254;
	st.shared.u32 	[%r34+116], %r254;
	st.shared.u32 	[%r34+120], %r254;
	st.shared.u32 	[%r34+124], %r254;
	st.shared.u32 	[%r34+128], %r254;
	st.shared.u32 	[%r34+132], %r254;
	st.shared.u32 	[%r34+136], %r254;
	st.shared.u32 	[%r34+140], %r254;
	st.shared.u32 	[%r34+144], %r254;
	st.shared.u32 	[%r34+148], %r254;
	st.shared.u32 	[%r34+152], %r254;
	st.shared.u32 	[%r34+156], %r254;
	st.shared.u32 	[%r34+160], %r254;
	st.shared.u32 	[%r34+164], %r254;
	st.shared.u32 	[%r34+168], %r254;
	st.shared.u32 	[%r34+172], %r254;
	st.shared.u32 	[%r34+176], %r254;
	st.shared.u32 	[%r34+180], %r254;
	st.shared.u32 	[%r34+184], %r254;
	st.shared.u32 	[%r34+188], %r254;
	st.shared.u32 	[%r34+192], %r254;
	st.shared.u32 	[%r34+196], %r254;
	st.shared.u32 	[%r34+200], %r254;
	st.shared.u32 	[%r34+204], %r254;
	st.shared.u32 	[%r34+208], %r254;
	st.shared.u32 	[%r34+212], %r254;
	st.shared.u32 	[%r34+216], %r254;
	st.shared.u32 	[%r34+220], %r254;
	st.shared.u32 	[%r34+224], %r254;
	st.shared.u32 	[%r34+228], %r254;
	st.shared.u32 	[%r34+232], %r254;
	st.shared.u32 	[%r34+236], %r254;
	st.shared.u32 	[%r34+240], %r254;
	st.shared.u32 	[%r34+244], %r254;
	st.shared.u32 	[%r34+248], %r254;
	st.shared.u32 	[%r34+252], %r254;
	setp.lt.s32 	%p1, %r27, 1;
	@%p1 bra 	$L__BB2_2;
	mul.wide.s32 	%rd6, %r1, 4;
	add.s64 	%rd7, %rd1, %rd6;
	ld.global.u32 	%r36, [%rd7];
	add.s64 	%rd8, %rd2, %rd6;
	st.global.u32 	[%rd8], %r36;
	atom.shared.add.u32 	%r37, [_ZZ17calc_account_8192PiS_S_iiE10shared_sum], %r36;
	mov.b32 	%r254, 1;
$L__BB2_2:
	setp.ge.s32 	%p2, %r254, %r27;
	@%p2 bra 	$L__BB2_14;
	sub.s32 	%r3, %r27, %r254;
	and.b32  	%r4, %r3, 7;
	sub.s32 	%r38, %r254, %r27;
	setp.gt.u32 	%p3, %r38, -8;
	@%p3 bra 	$L__BB2_6;
	and.b32  	%r39, %r3, -8;
	neg.s32 	%r252, %r39;
	mad.lo.s32 	%r251, %r254, %r26, %r1;
	shl.b32 	%r7, %r26, 3;
	add.s32 	%r40, %r254, -1;
	mad.lo.s32 	%r250, %r26, %r40, %r1;
	shl.b32 	%r41, %r254, 2;
	add.s32 	%r43, %r41, %r33;
	add.s32 	%r249, %r43, 16;
	mul.wide.s32 	%rd13, %r26, 4;
$L__BB2_5:
	.pragma "nounroll";
	mul.wide.s32 	%rd9, %r250, 4;
	add.s64 	%rd10, %rd2, %rd9;
	ld.global.u32 	%r44, [%rd10];
	mul.wide.s32 	%rd11, %r251, 4;
	add.s64 	%rd12, %rd1, %rd11;
	ld.global.u32 	%r45, [%rd12];
	add.s32 	%r46, %r45, %r44;
	add.s64 	%rd14, %rd10, %rd13;
	st.global.u32 	[%rd14], %r46;
	atom.shared.add.u32 	%r47, [%r249+-16], %r46;
	add.s64 	%rd15, %rd12, %rd13;
	ld.global.u32 	%r48, [%rd15];
	add.s32 	%r49, %r48, %r46;
	add.s64 	%rd16, %rd14, %rd13;
	st.global.u32 	[%rd16], %r49;
	atom.shared.add.u32 	%r50, [%r249+-12], %r49;
	add.s64 	%rd17, %rd15, %rd13;
	ld.global.u32 	%r51, [%rd17];
	add.s32 	%r52, %r51, %r49;
	add.s64 	%rd18, %rd16, %rd13;
	st.global.u32 	[%rd18], %r52;
	atom.shared.add.u32 	%r53, [%r249+-8], %r52;
	add.s64 	%rd19, %rd17, %rd13;
	ld.global.u32 	%r54, [%rd19];
	add.s32 	%r55, %r54, %r52;
	add.s64 	%rd20, %rd18, %rd13;
	st.global.u32 	[%rd20], %r55;
	atom.shared.add.u32 	%r56, [%r249+-4], %r55;
	add.s64 	%rd21, %rd19, %rd13;
	ld.global.u32 	%r57, [%rd21];
	add.s32 	%r58, %r57, %r55;
	add.s64 	%rd22, %rd20, %rd13;
	st.global.u32 	[%rd22], %r58;
	atom.shared.add.u32 	%r59, [%r249], %r58;
	add.s64 	%rd23, %rd21, %rd13;
	ld.global.u32 	%r60, [%rd23];
	add.s32 	%r61, %r60, %r58;
	add.s64 	%rd24, %rd22, %rd13;
	st.global.u32 	[%rd24], %r61;
	atom.shared.add.u32 	%r62, [%r249+4], %r61;
	add.s64 	%rd25, %rd23, %rd13;
	ld.global.u32 	%r63, [%rd25];
	add.s32 	%r64, %r63, %r61;
	add.s64 	%rd26, %rd24, %rd13;
	st.global.u32 	[%rd26], %r64;
	atom.shared.add.u32 	%r65, [%r249+8], %r64;
	add.s64 	%rd27, %rd25, %rd13;
	ld.global.u32 	%r66, [%rd27];
	add.s32 	%r67, %r66, %r64;
	add.s64 	%rd28, %rd26, %rd13;
	st.global.u32 	[%rd28], %r67;
	atom.shared.add.u32 	%r68, [%r249+12], %r67;
	add.s32 	%r254, %r254, 8;
	add.s32 	%r252, %r252, 8;
	add.s32 	%r251, %r251, %r7;
	add.s32 	%r250, %r250, %r7;
	add.s32 	%r249, %r249, 32;
	setp.ne.s32 	%p4, %r252, 0;
	@%p4 bra 	$L__BB2_5;
$L__BB2_6:
	setp.eq.s32 	%p5, %r4, 0;
	@%p5 bra 	$L__BB2_14;
	and.b32  	%r21, %r3, 3;
	setp.lt.u32 	%p6, %r4, 4;
	@%p6 bra 	$L__BB2_9;
	mul.lo.s32 	%r69, %r254, %r26;
	add.s32 	%r70, %r69, %r1;
	sub.s32 	%r71, %r69, %r26;
	add.s32 	%r72, %r71, %r1;
	mul.wide.s32 	%rd29, %r72, 4;
	add.s64 	%rd30, %rd2, %rd29;
	ld.global.u32 	%r73, [%rd30];
	mul.wide.s32 	%rd31, %r70, 4;
	add.s64 	%rd32, %rd1, %rd31;
	ld.global.u32 	%r74, [%rd32];
	add.s32 	%r75, %r74, %r73;
	mul.wide.s32 	%rd33, %r26, 4;
	add.s64 	%rd34, %rd30, %rd33;
	st.global.u32 	[%rd34], %r75;
	shl.b32 	%r76, %r254, 2;
	add.s32 	%r78, %r33, %r76;
	atom.shared.add.u32 	%r79, [%r78], %r75;
	add.s64 	%rd35, %rd32, %rd33;
	ld.global.u32 	%r80, [%rd35];
	add.s32 	%r81, %r80, %r75;
	add.s64 	%rd36, %rd34, %rd33;
	st.global.u32 	[%rd36], %r81;
	atom.shared.add.u32 	%r82, [%r78+4], %r81;
	add.s64 	%rd37, %rd35, %rd33;
	ld.global.u32 	%r83, [%rd37];
	add.s32 	%r84, %r83, %r81;
	add.s64 	%rd38, %rd36, %rd33;
	st.global.u32 	[%rd38], %r84;
	atom.shared.add.u32 	%r85, [%r78+8], %r84;
	add.s64 	%rd39, %rd37, %rd33;
	ld.global.u32 	%r86, [%rd39];
	add.s32 	%r87, %r86, %r84;
	add.s64 	%rd40, %rd38, %rd33;
	st.global.u32 	[%rd40], %r87;
	atom.shared.add.u32 	%r88, [%r78+12], %r87;
	add.s32 	%r254, %r254, 4;
$L__BB2_9:
	setp.eq.s32 	%p7, %r21, 0;
	@%p7 bra 	$L__BB2_14;
	setp.eq.s32 	%p8, %r21, 1;
	@%p8 bra 	$L__BB2_12;
	mul.lo.s32 	%r89, %r254, %r26;
	add.s32 	%r90, %r89, %r1;
	sub.s32 	%r91, %r89, %r26;
	add.s32 	%r92, %r91, %r1;
	mul.wide.s32 	%rd41, %r92, 4;
	add.s64 	%rd42, %rd2, %rd41;
	ld.global.u32 	%r93, [%rd42];
	mul.wide.s32 	%rd43, %r90, 4;
	add.s64 	%rd44, %rd1, %rd43;
	ld.global.u32 	%r94, [%rd44];
	add.s32 	%r95, %r94, %r93;
	mul.wide.s32 	%rd45, %r26, 4;
	add.s64 	%rd46, %rd42, %rd45;
	st.global.u32 	[%rd46], %r95;
	shl.b32 	%r96, %r254, 2;
	add.s32 	%r98, %r33, %r96;
	atom.shared.add.u32 	%r99, [%r98], %r95;
	add.s64 	%rd47, %rd44, %rd45;
	ld.global.u32 	%r100, [%rd47];
	add.s32 	%r101, %r100, %r95;
	add.s64 	%rd48, %rd46, %rd45;
	st.global.u32 	[%rd48], %r101;
	atom.shared.add.u32 	%r102, [%r98+4], %r101;
	add.s32 	%r254, %r254, 2;
$L__BB2_12:
	and.b32  	%r103, %r3, 1;
	setp.eq.b32 	%p9, %r103, 1;
	not.pred 	%p10, %p9;
	@%p10 bra 	$L__BB2_14;
	mul.lo.s32 	%r104, %r254, %r26;
	add.s32 	%r105, %r104, %r1;
	sub.s32 	%r106, %r104, %r26;
	add.s32 	%r107, %r106, %r1;
	mul.wide.s32 	%rd49, %r107, 4;
	add.s64 	%rd50, %rd2, %rd49;
	ld.global.u32 	%r108, [%rd50];
	mul.wide.s32 	%rd51, %r105, 4;
	add.s64 	%rd52, %rd1, %rd51;
	ld.global.u32 	%r109, [%rd52];
	add.s32 	%r110, %r109, %r108;
	mul.wide.s32 	%rd53, %r26, 4;
	add.s64 	%rd54, %rd50, %rd53;
	st.global.u32 	[%rd54], %r110;
	shl.b32 	%r111, %r254, 2;
	add.s32 	%r113, %r33, %r111;
	atom.shared.add.u32 	%r114, [%r113], %r110;
$L__BB2_14:
	ld.param.u64 	%rd58, [_Z17calc_account_8192PiS_S_ii_param_2];
	cvta.to.global.u64 	%rd55, %rd58;
	bar.sync 	0;
	mov.u32 	%r115, %tid.x;
	shl.b32 	%r116, %r115, 6;
	mul.wide.u32 	%rd56, %r116, 4;
	add.s64 	%rd57, %rd55, %rd56;
	shl.b32 	%r117, %r115, 8;
	mov.u32 	%r118, _ZZ17calc_account_8192PiS_S_iiE10shared_sum;
	add.s32 	%r119, %r118, %r117;
	ld.shared.u32 	%r120, [%r119];
	atom.global.add.u32 	%r121, [%rd57], %r120;
	ld.shared.u32 	%r122, [%r119+4];
	atom.global.add.u32 	%r123, [%rd57+4], %r122;
	ld.shared.u32 	%r124, [%r119+8];
	atom.global.add.u32 	%r125, [%rd57+8], %r124;
	ld.shared.u32 	%r126, [%r119+12];
	atom.global.add.u32 	%r127, [%rd57+12], %r126;
	ld.shared.u32 	%r128, [%r119+16];
	atom.global.add.u32 	%r129, [%rd57+16], %r128;
	ld.shared.u32 	%r130, [%r119+20];
	atom.global.add.u32 	%r131, [%rd57+20], %r130;
	ld.shared.u32 	%r132, [%r119+24];
	atom.global.add.u32 	%r133, [%rd57+24], %r132;
	ld.shared.u32 	%r134, [%r119+28];
	atom.global.add.u32 	%r135, [%rd57+28], %r134;
	ld.shared.u32 	%r136, [%r119+32];
	atom.global.add.u32 	%r137, [%rd57+32], %r136;
	ld.shared.u32 	%r138, [%r119+36];
	atom.global.add.u32 	%r139, [%rd57+36], %r138;
	ld.shared.u32 	%r140, [%r119+40];
	atom.global.add.u32 	%r141, [%rd57+40], %r140;
	ld.shared.u32 	%r142, [%r119+44];
	atom.global.add.u32 	%r143, [%rd57+44], %r142;
	ld.shared.u32 	%r144, [%r119+48];
	atom.global.add.u32 	%r145, [%rd57+48], %r144;
	ld.shared.u32 	%r146, [%r119+52];
	atom.global.add.u32 	%r147, [%rd57+52], %r146;
	ld.shared.u32 	%r148, [%r119+56];
	atom.global.add.u32 	%r149, [%rd57+56], %r148;
	ld.shared.u32 	%r150, [%r119+60];
	atom.global.add.u32 	%r151, [%rd57+60], %r150;
	ld.shared.u32 	%r152, [%r119+64];
	atom.global.add.u32 	%r153, [%rd57+64], %r152;
	ld.shared.u32 	%r154, [%r119+68];
	atom.global.add.u32 	%r155, [%rd57+68], %r154;
	ld.shared.u32 	%r156, [%r119+72];
	atom.global.add.u32 	%r157, [%rd57+72], %r156;
	ld.shared.u32 	%r158, [%r119+76];
	atom.global.add.u32 	%r159, [%rd57+76], %r158;
	ld.shared.u32 	%r160, [%r119+80];
	atom.global.add.u32 	%r161, [%rd57+80], %r160;
	ld.shared.u32 	%r162, [%r119+84];
	atom.global.add.u32 	%r163, [%rd57+84], %r162;
	ld.shared.u32 	%r164, [%r119+88];
	atom.global.add.u32 	%r165, [%rd57+88], %r164;
	ld.shared.u32 	%r166, [%r119+92];
	atom.global.add.u32 	%r167, [%rd57+92], %r166;
	ld.shared.u32 	%r168, [%r119+96];
	atom.global.add.u32 	%r169, [%rd57+96], %r168;
	ld.shared.u32 	%r170, [%r119+100];
	atom.global.add.u32 	%r171, [%rd57+100], %r170;
	ld.shared.u32 	%r172, [%r119+104];
	atom.global.add.u32 	%r173, [%rd57+104], %r172;
	ld.shared.u32 	%r174, [%r119+108];
	atom.global.add.u32 	%r175, [%rd57+108], %r174;
	ld.shared.u32 	%r176, [%r119+112];
	atom.global.add.u32 	%r177, [%rd57+112], %r176;
	ld.shared.u32 	%r178, [%r119+116];
	atom.global.add.u32 	%r179, [%rd57+116], %r178;
	ld.shared.u32 	%r180, [%r119+120];
	atom.global.add.u32 	%r181, [%rd57+120], %r180;
	ld.shared.u32 	%r182, [%r119+124];
	atom.global.add.u32 	%r183, [%rd57+124], %r182;
	ld.shared.u32 	%r184, [%r119+128];
	atom.global.add.u32 	%r185, [%rd57+128], %r184;
	ld.shared.u32 	%r186, [%r119+132];
	atom.global.add.u32 	%r187, [%rd57+132], %r186;
	ld.shared.u32 	%r188, [%r119+136];
	atom.global.add.u32 	%r189, [%rd57+136], %r188;
	ld.shared.u32 	%r190, [%r119+140];
	atom.global.add.u32 	%r191, [%rd57+140], %r190;
	ld.shared.u32 	%r192, [%r119+144];
	atom.global.add.u32 	%r193, [%rd57+144], %r192;
	ld.shared.u32 	%r194, [%r119+148];
	atom.global.add.u32 	%r195, [%rd57+148], %r194;
	ld.shared.u32 	%r196, [%r119+152];
	atom.global.add.u32 	%r197, [%rd57+152], %r196;
	ld.shared.u32 	%r198, [%r119+156];
	atom.global.add.u32 	%r199, [%rd57+156], %r198;
	ld.shared.u32 	%r200, [%r119+160];
	atom.global.add.u32 	%r201, [%rd57+160], %r200;
	ld.shared.u32 	%r202, [%r119+164];
	atom.global.add.u32 	%r203, [%rd57+164], %r202;
	ld.shared.u32 	%r204, [%r119+168];
	atom.global.add.u32 	%r205, [%rd57+168], %r204;
	ld.shared.u32 	%r206, [%r119+172];
	atom.global.add.u32 	%r207, [%rd57+172], %r206;
	ld.shared.u32 	%r208, [%r119+176];
	atom.global.add.u32 	%r209, [%rd57+176], %r208;
	ld.shared.u32 	%r210, [%r119+180];
	atom.global.add.u32 	%r211, [%rd57+180], %r210;
	ld.shared.u32 	%r212, [%r119+184];
	atom.global.add.u32 	%r213, [%rd57+184], %r212;
	ld.shared.u32 	%r214, [%r119+188];
	atom.global.add.u32 	%r215, [%rd57+188], %r214;
	ld.shared.u32 	%r216, [%r119+192];
	atom.global.add.u32 	%r217, [%rd57+192], %r216;
	ld.shared.u32 	%r218, [%r119+196];
	atom.global.add.u32 	%r219, [%rd57+196], %r218;
	ld.shared.u32 	%r220, [%r119+200];
	atom.global.add.u32 	%r221, [%rd57+200], %r220;
	ld.shared.u32 	%r222, [%r119+204];
	atom.global.add.u32 	%r223, [%rd57+204], %r222;
	ld.shared.u32 	%r224, [%r119+208];
	atom.global.add.u32 	%r225, [%rd57+208], %r224;
	ld.shared.u32 	%r226, [%r119+212];
	atom.global.add.u32 	%r227, [%rd57+212], %r226;
	ld.shared.u32 	%r228, [%r119+216];
	atom.global.add.u32 	%r229, [%rd57+216], %r228;
	ld.shared.u32 	%r230, [%r119+220];
	atom.global.add.u32 	%r231, [%rd57+220], %r230;
	ld.shared.u32 	%r232, [%r119+224];
	atom.global.add.u32 	%r233, [%rd57+224], %r232;
	ld.shared.u32 	%r234, [%r119+228];
	atom.global.add.u32 	%r235, [%rd57+228], %r234;
	ld.shared.u32 	%r236, [%r119+232];
	atom.global.add.u32 	%r237, [%rd57+232], %r236;
	ld.shared.u32 	%r238, [%r119+236];
	atom.global.add.u32 	%r239, [%rd57+236], %r238;
	ld.shared.u32 	%r240, [%r119+240];
	atom.global.add.u32 	%r241, [%rd57+240], %r240;
	ld.shared.u32 	%r242, [%r119+244];
	atom.global.add.u32 	%r243, [%rd57+244], %r242;
	ld.shared.u32 	%r244, [%r119+248];
	atom.global.add.u32 	%r245, [%rd57+248], %r244;
	ld.shared.u32 	%r246, [%r119+252];
	atom.global.add.u32 	%r247, [%rd57+252], %r246;
	ret;

}


// ===== COMPILED SASS (sm_100) =====

	.target	sm_100

	.elftype	@"ET_EXEC"


//--------------------- .note.nv.tkinfo           --------------------------
	.section	.note.nv.tkinfo,"",@"SHT_NOTE"
	.sectionflags	@"SHF_NOTE_NV_TKINFO"
	.tkinfo
        /*0018*/ 	.word	0x00000002
        /*0030*/ 	.string	""
        /*0030*/ 	.string	"ptxas"
        /*0030*/ 	.string	"Cuda compilation tools, release 13.0, V13.0.88"
        /*0030*/ 	.string	"Build cuda_13.0.r13.0/compiler.36424714_0"
        /*0030*/ 	.string	"-arch sm_100 -m 64 "



//--------------------- .note.nv.cuinfo           --------------------------
	.section	.note.nv.cuinfo,"",@"SHT_NOTE"
	.sectionflags	@"SHF_NOTE_NV_CUINFO"
        /*0018*/ 	.short	0x0002
        /*001a*/ 	.short	0x0064
        /*001c*/ 	.short	0x0082
	.zero		2


//--------------------- .nv.info                  --------------------------
	.section	.nv.info,"",@"SHT_CUDA_INFO"
	.align	4


	//----- nvinfo : EIATTR_REGCOUNT
	.align		4
        /*0000*/ 	.byte	0x04, 0x2f
        /*0002*/ 	.short	(.L_1 - .L_0)
	.align		4
.L_0:
        /*0004*/ 	.word	index@(_Z12calc_accountPiS_S_iii)
        /*0008*/ 	.word	0x00000010


	//----- nvinfo : EIATTR_FRAME_SIZE
	.align		4
.L_1:
        /*000c*/ 	.byte	0x04, 0x11
        /*000e*/ 	.short	(.L_3 - .L_2)
	.align		4
.L_2:
        /*0010*/ 	.word	index@(_Z12calc_accountPiS_S_iii)
        /*0014*/ 	.word	0x00000000


	//----- nvinfo : EIATTR_REGCOUNT
	.align		4
.L_3:
        /*0018*/ 	.byte	0x04, 0x2f
        /*001a*/ 	.short	(.L_5 - .L_4)
	.align		4
.L_4:
        /*001c*/ 	.word	index@(_Z8calc_sumPiS_ii)
        /*0020*/ 	.word	0x0000000e


	//----- nvinfo : EIATTR_FRAME_SIZE
	.align		4
.L_5:
        /*0024*/ 	.byte	0x04, 0x11
        /*0026*/ 	.short	(.L_7 - .L_6)
	.align		4
.L_6:
        /*0028*/ 	.word	index@(_Z8calc_sumPiS_ii)
        /*002c*/ 	.word	0x00000000


	//----- nvinfo : EIATTR_REGCOUNT
	.align		4
.L_7:
        /*0030*/ 	.byte	0x04, 0x2f
        /*0032*/ 	.short	(.L_9 - .L_8)
	.align		4
.L_8:
        /*0034*/ 	.word	index@(_Z17calc_account_8192PiS_S_ii)
        /*0038*/ 	.word	0x00000020


	//----- nvinfo : EIATTR_FRAME_SIZE
	.align		4
.L_9:
        /*003c*/ 	.byte	0x04, 0x11
        /*003e*/ 	.short	(.L_11 - .L_10)
	.align		4
.L_10:
        /*0040*/ 	.word	index@(_Z17calc_account_8192PiS_S_ii)
        /*0044*/ 	.word	0x00000000


	//----- nvinfo : EIATTR_MIN_STACK_SIZE
	.align		4
.L_11:
        /*0048*/ 	.byte	0x04, 0x12
        /*004a*/ 	.short	(.L_13 - .L_12)
	.align		4
.L_12:
        /*004c*/ 	.word	index@(_Z17calc_account_8192PiS_S_ii)
        /*0050*/ 	.word	0x00000000


	//----- nvinfo : EIATTR_MIN_STACK_SIZE
	.align		4
.L_13:
        /*0054*/ 	.byte	0x04, 0x12
        /*0056*/ 	.short	(.L_15 - .L_14)
	.align		4
.L_14:
        /*0058*/ 	.word	index@(_Z8calc_sumPiS_ii)
        /*005c*/ 	.word	0x00000000


	//----- nvinfo : EIATTR_MIN_STACK_SIZE
	.align		4
.L_15:
        /*0060*/ 	.byte	0x04, 0x12
        /*0062*/ 	.short	(.L_17 - .L_16)
	.align		4
.L_16:
        /*0064*/ 	.word	index@(_Z12calc_accountPiS_S_iii)
        /*0068*/ 	.word	0x00000000
.L_17:


//--------------------- .nv.compat                --------------------------
	.section	.nv.compat,"",@"SHT_CUDA_COMPAT_INFO"
	.align	4
        /*0000*/ 	.byte	0x02, 0x09, 0x00, 0x00, 0x02, 0x02, 0x01, 0x00, 0x02, 0x05, 0x05, 0x00, 0x03, 0x07, 0x01, 0x01
        /*0010*/ 	.byte	0x02, 0x03, 0x00, 0x00, 0x02, 0x06, 0x01, 0x00, 0x04, 0x0b, 0x08, 0x00, 0x09, 0x00, 0x00, 0x00
        /*0020*/ 	.byte	0x00, 0x00, 0x00, 0x00


//--------------------- .nv.info._Z17calc_account_8192PiS_S_ii --------------------------
	.section	.nv.info._Z17calc_account_8192PiS_S_ii,"",@"SHT_CUDA_INFO"
	.sectionflags	@""
	.align	4


	//----- nvinfo : EIATTR_CUDA_API_VERSION
	.align		4
        /*0000*/ 	.byte	0x04, 0x37
        /*0002*/ 	.short	(.L_19 - .L_18)
.L_18:
        /*0004*/ 	.word	0x00000082


	//----- nvinfo : EIATTR_KPARAM_INFO
	.align		4
.L_19:
        /*0008*/ 	.byte	0x04, 0x17
        /*000a*/ 	.short	(.L_21 - .L_20)
.L_20:
        /*000c*/ 	.word	0x00000000
        /*0010*/ 	.short	0x0004
        /*0012*/ 	.short	0x001c
        /*0014*/ 	.byte	0x00, 0xf0, 0x11, 0x00


	//----- nvinfo : EIATTR_KPARAM_INFO
	.align		4
.L_21:
        /*0018*/ 	.byte	0x04, 0x17
        /*001a*/ 	.short	(.L_23 - .L_22)
.L_22:
        /*001c*/ 	.word	0x00000000
        /*0020*/ 	.short	0x0003
        /*0022*/ 	.short	0x0018
        /*0024*/ 	.byte	0x00, 0xf0, 0x11, 0x00


	//----- nvinfo : EIATTR_KPARAM_INFO
	.align		4
.L_23:
        /*0028*/ 	.byte	0x04, 0x17
        /*002a*/ 	.short	(.L_25 - .L_24)
.L_24:
        /*002c*/ 	.word	0x00000000
        /*0030*/ 	.short	0x0002
        /*0032*/ 	.short	0x0010
        /*0034*/ 	.byte	0x00, 0xf5, 0x21, 0x00


	//----- nvinfo : EIATTR_KPARAM_INFO
	.align		4
.L_25:
        /*0038*/ 	.byte	0x04, 0x17
        /*003a*/ 	.short	(.L_27 - .L_26)
.L_26:
        /*003c*/ 	.word	0x00000000
        /*0040*/ 	.short	0x0001
        /*0042*/ 	.short	0x0008
        /*0044*/ 	.byte	0x00, 0xf5, 0x21, 0x00


	//----- nvinfo : EIATTR_KPARAM_INFO
	.align		4
.L_27:
        /*0048*/ 	.byte	0x04, 0x17
        /*004a*/ 	.short	(.L_29 - .L_28)
.L_28:
        /*004c*/ 	.word	0x00000000
        /*0050*/ 	.short	0x0000
        /*0052*/ 	.short	0x0000
        /*0054*/ 	.byte	0x00, 0xf5, 0x21, 0x00


	//----- nvinfo : EIATTR_SPARSE_MMA_MASK
	.align		4
.L_29:
        /*0058*/ 	.byte	0x03, 0x50
        /*005a*/ 	.short	0x0000


	//----- nvinfo : EIATTR_MAXREG_COUNT
	.align		4
        /*005c*/ 	.byte	0x03, 0x1b
        /*005e*/ 	.short	0x00ff


	//----- nvinfo : EIATTR_NUM_BARRIERS
	.align		4
        /*0060*/ 	.byte	0x02, 0x4c
        /*0062*/ 	.byte	0x01
	.zero		1


	//----- nvinfo : EIATTR_MERCURY_ISA_VERSION
	.align		4
        /*0064*/ 	.byte	0x03, 0x5f
        /*0066*/ 	.short	0x0101


	//----- nvinfo : EIATTR_INT_WARP_WIDE_INSTR_OFFSETS
	.align		4
        /*0068*/ 	.byte	0x04, 0x31
        /*006a*/ 	.short	(.L_31 - .L_30)


	//   ....[0]....
.L_30:
        /*006c*/ 	.word	0x00000230


	//   ....[1]....
        /*0070*/ 	.word	0x00000280


	//   ....[2]....
        /*0074*/ 	.word	0x00000660


	//   ....[3]....
        /*0078*/ 	.word	0x00000670


	//   ....[4]....
        /*007c*/ 	.word	0x000006e0


	//   ....[5]....
        /*0080*/ 	.word	0x00000710


	//   ....[6]....
        /*0084*/ 	.word	0x00000720


	//   ....[7]....
        /*0088*/ 	.word	0x00000750


	//   ....[8]....
        /*008c*/ 	.word	0x00000780


	//   ....[9]....
        /*0090*/ 	.word	0x000007b0


	//   ....[10]....
        /*0094*/ 	.word	0x00000850


	//   ....[11]....
        /*0098*/ 	.word	0x00000aa0


	//   ....[12]....
        /*009c*/ 	.word	0x00000ab0


	//   ....[13]....
        /*00a0*/ 	.word	0x00000ac0


	//   ....[14]....
        /*00a4*/ 	.word	0x00000ad0


	//   ....[15]....
        /*00a8*/ 	.word	0x00000b60


	//   ....[16]....
        /*00ac*/ 	.word	0x00000d30


	//   ....[17]....
        /*00b0*/ 	.word	0x00000d40


	//   ....[18]....
        /*00b4*/ 	.word	0x00000dd0


	//   ....[19]....
        /*00b8*/ 	.word	0x00000ec0


	//   ....[20]....
        /*00bc*/ 	.word	0x00000f30


	//----- nvinfo : EIATTR_VRC_CTA_INIT_COUNT
	.align		4
.L_31:
        /*00c0*/ 	.byte	0x02, 0x4a
	.zero		1
	.zero		1


	//----- nvinfo : EIATTR_EXIT_INSTR_OFFSETS
	.align		4
        /*00c4*/ 	.byte	0x04, 0x1c
        /*00c6*/ 	.short	(.L_33 - .L_32)


	//   ....[0]....
.L_32:
        /*00c8*/ 	.word	0x000014b0


	//----- nvinfo : EIATTR_CBANK_PARAM_SIZE
	.align		4
.L_33:
        /*00cc*/ 	.byte	0x03, 0x19
        /*00ce*/ 	.short	0x0020


	//----- nvinfo : EIATTR_PARAM_CBANK
	.align		4
        /*00d0*/ 	.byte	0x04, 0x0a
        /*00d2*/ 	.short	(.L_35 - .L_34)
	.align		4
.L_34:
        /*00d4*/ 	.word	index@(.nv.constant0._Z17calc_account_8192PiS_S_ii)
        /*00d8*/ 	.short	0x0380
        /*00da*/ 	.short	0x0020


	//----- nvinfo : EIATTR_SW_WAR
	.align		4
.L_35:
        /*00dc*/ 	.byte	0x04, 0x36
        /*00de*/ 	.short	(.L_37 - .L_36)
.L_36:
        /*00e0*/ 	.word	0x00000008
.L_37:


//--------------------- .nv.info._Z8calc_sumPiS_ii --------------------------
	.section	.nv.info._Z8calc_sumPiS_ii,"",@"SHT_CUDA_INFO"
	.sectionflags	@""
	.align	4


	//----- nvinfo : EIATTR_CUDA_API_VERSION
	.align		4
        /*0000*/ 	.byte	0x04, 0x37
        /*0002*/ 	.short	(.L_39 - .L_38)
.L_38:
        /*0004*/ 	.word	0x00000082


	//----- nvinfo : EIATTR_KPARAM_INFO
	.align		4
.L_39:
        /*0008*/ 	.byte	0x04, 0x17
        /*000a*/ 	.short	(.L_41 - .L_40)
.L_40:
        /*000c*/ 	.word	0x00000000
        /*0010*/ 	.short	0x0003
        /*0012*/ 	.short	0x0014
        /*0014*/ 	.byte	0x00, 0xf0, 0x11, 0x00


	//----- nvinfo : EIATTR_KPARAM_INFO
	.align		4
.L_41:
        /*0018*/ 	.byte	0x04, 0x17
        /*001a*/ 	.short	(.L_43 - .L_42)
.L_42:
        /*001c*/ 	.word	0x00000000
        /*0020*/ 	.short	0x0002
        /*0022*/ 	.short	0x0010
        /*0024*/ 	.byte	0x00, 0xf0, 0x11, 0x00


	//----- nvinfo : EIATTR_KPARAM_INFO
	.align		4
.L_43:
        /*0028*/ 	.byte	0x04, 0x17
        /*002a*/ 	.short	(.L_45 - .L_44)
.L_44:
        /*002c*/ 	.word	0x00000000
        /*0030*/ 	.short	0x0001
        /*0032*/ 	.short	0x0008
        /*0034*/ 	.byte	0x00, 0xf5, 0x21, 0x00


	//----- nvinfo : EIATTR_KPARAM_INFO
	.align		4
.L_45:
        /*0038*/ 	.byte	0x04, 0x17
        /*003a*/ 	.short	(.L_47 - .L_46)
.L_46:
        /*003c*/ 	.word	0x00000000
        /*0040*/ 	.short	0x0000
        /*0042*/ 	.short	0x0000
        /*0044*/ 	.byte	0x00, 0xf5, 0x21, 0x00


	//----- nvinfo : EIATTR_SPARSE_MMA_MASK
	.align		4
.L_47:
        /*0048*/ 	.byte	0x03, 0x50
        /*004a*/ 	.short	0x0000


	//----- nvinfo : EIATTR_MAXREG_COUNT
	.align		4
        /*004c*/ 	.byte	0x03, 0x1b
        /*004e*/ 	.short	0x00ff


	//----- nvinfo : EIATTR_NUM_BARRIERS
	.align		4
        /*0050*/ 	.byte	0x02, 0x4c
        /*0052*/ 	.byte	0x01
	.zero		1


	//----- nvinfo : EIATTR_MERCURY_ISA_VERSION
	.align		4
        /*0054*/ 	.byte	0x03, 0x5f
        /*0056*/ 	.short	0x0101


	//----- nvinfo : EIATTR_VRC_CTA_INIT_COUNT
	.align		4
        /*0058*/ 	.byte	0x02, 0x4a
	.zero		1
	.zero		1


	//----- nvinfo : EIATTR_EXIT_INSTR_OFFSETS
	.align		4
        /*005c*/ 	.byte	0x04, 0x1c
        /*005e*/ 	.short	(.L_49 - .L_48)


	//   ....[0]....
.L_48:
        /*0060*/ 	.word	0x000002d0


	//   ....[1]....
        /*0064*/ 	.word	0x00000350


	//----- nvinfo : EIATTR_CRS_STACK_SIZE
	.align		4
.L_49:
        /*0068*/ 	.byte	0x04, 0x1e
        /*006a*/ 	.short	(.L_51 - .L_50)
.L_50:
        /*006c*/ 	.word	0x00000000


	//----- nvinfo : EIATTR_CBANK_PARAM_SIZE
	.align		4
.L_51:
        /*0070*/ 	.byte	0x03, 0x19
        /*0072*/ 	.short	0x0018


	//----- nvinfo : EIATTR_PARAM_CBANK
	.align		4
        /*0074*/ 	.byte	0x04, 0x0a
        /*0076*/ 	.short	(.L_53 - .L_52)
	.align		4
.L_52:
        /*0078*/ 	.word	index@(.nv.constant0._Z8calc_sumPiS_ii)
        /*007c*/ 	.short	0x0380
        /*007e*/ 	.short	0x0018


	//----- nvinfo : EIATTR_SW_WAR
	.align		4
.L_53:
        /*0080*/ 	.byte	0x04, 0x36
        /*0082*/ 	.short	(.L_55 - .L_54)
.L_54:
        /*0084*/ 	.word	0x00000008
.L_55:


//--------------------- .nv.info._Z12calc_accountPiS_S_iii --------------------------
	.section	.nv.info._Z12calc_accountPiS_S_iii,"",@"SHT_CUDA_INFO"
	.sectionflags	@""
	.align	4


	//----- nvinfo : EIATTR_CUDA_API_VERSION
	.align		4
        /*0000*/ 	.byte	0x04, 0x37
        /*0002*/ 	.short	(.L_57 - .L_56)
.L_56:
        /*0004*/ 	.word	0x00000082


	//----- nvinfo : EIATTR_KPARAM_INFO
	.align		4
.L_57:
        /*0008*/ 	.byte	0x04, 0x17
        /*000a*/ 	.short	(.L_59 - .L_58)
.L_58:
        /*000c*/ 	.word	0x00000000
        /*0010*/ 	.short	0x0005
        /*0012*/ 	.short	0x0020
        /*0014*/ 	.byte	0x00, 0xf0, 0x11, 0x00


	//----- nvinfo : EIATTR_KPARAM_INFO
	.align		4
.L_59:
        /*0018*/ 	.byte	0x04, 0x17
        /*001a*/ 	.short	(.L_61 - .L_60)
.L_60:
        /*001c*/ 	.word	0x00000000
        /*0020*/ 	.short	0x0004
        /*0022*/ 	.short	0x001c
        /*0024*/ 	.byte	0x00, 0xf0, 0x11, 0x00


	//----- nvinfo : EIATTR_KPARAM_INFO
	.align		4
.L_61:
        /*0028*/ 	.byte	0x04, 0x17
        /*002a*/ 	.short	(.L_63 - .L_62)
.L_62:
        /*002c*/ 	.word	0x00000000
        /*0030*/ 	.short	0x0003
        /*0032*/ 	.short	0x0018
        /*0034*/ 	.byte	0x00, 0xf0, 0x11, 0x00


	//----- nvinfo : EIATTR_KPARAM_INFO
	.align		4
.L_63:
        /*0038*/ 	.byte	0x04, 0x17
        /*003a*/ 	.short	(.L_65 - .L_64)
.L_64:
        /*003c*/ 	.word	0x00000000
        /*0040*/ 	.short	0x0002
        /*0042*/ 	.short	0x0010
        /*0044*/ 	.byte	0x00, 0xf5, 0x21, 0x00


	//----- nvinfo : EIATTR_KPARAM_INFO
	.align		4
.L_65:
        /*0048*/ 	.byte	0x04, 0x17
        /*004a*/ 	.short	(.L_67 - .L_66)
.L_66:
        /*004c*/ 	.word	0x00000000
        /*0050*/ 	.short	0x0001
        /*0052*/ 	.short	0x0008
        /*0054*/ 	.byte	0x00, 0xf5, 0x21, 0x00


	//----- nvinfo : EIATTR_KPARAM_INFO
	.align		4
.L_67:
        /*0058*/ 	.byte	0x04, 0x17
        /*005a*/ 	.short	(.L_69 - .L_68)
.L_68:
        /*005c*/ 	.word	0x00000000
        /*0060*/ 	.short	0x0000
        /*0062*/ 	.short	0x0000
        /*0064*/ 	.byte	0x00, 0xf5, 0x21, 0x00


	//----- nvinfo : EIATTR_SPARSE_MMA_MASK
	.align		4
.L_69:
        /*0068*/ 	.byte	0x03, 0x50
        /*006a*/ 	.short	0x0000


	//----- nvinfo : EIATTR_MAXREG_COUNT
	.align		4
        /*006c*/ 	.byte	0x03, 0x1b
        /*006e*/ 	.short	0x00ff


	//----- nvinfo : EIATTR_NUM_BARRIERS
	.align		4
        /*0070*/ 	.byte	0x02, 0x4c
        /*0072*/ 	.byte	0x01
	.zero		1


	//----- nvinfo : EIATTR_MERCURY_ISA_VERSION
	.align		4
        /*0074*/ 	.byte	0x03, 0x5f
        /*0076*/ 	.short	0x0101


	//----- nvinfo : EIATTR_VRC_CTA_INIT_COUNT
	.align		4
        /*0078*/ 	.byte	0x02, 0x4a
	.zero		1
	.zero		1


	//----- nvinfo : EIATTR_EXIT_INSTR_OFFSETS
	.align		4
        /*007c*/ 	.byte	0x04, 0x1c
        /*007e*/ 	.short	(.L_71 - .L_70)


	//   ....[0]....
.L_70:
        /*0080*/ 	.word	0x000004d0


	//----- nvinfo : EIATTR_CBANK_PARAM_SIZE
	.align		4
.L_71:
        /*0084*/ 	.byte	0x03, 0x19
        /*0086*/ 	.short	0x0024


	//----- nvinfo : EIATTR_PARAM_CBANK
	.align		4
        /*0088*/ 	.byte	0x04, 0x0a
        /*008a*/ 	.short	(.L_73 - .L_72)
	.align		4
.L_72:
        /*008c*/ 	.word	index@(.nv.constant0._Z12calc_accountPiS_S_iii)
        /*0090*/ 	.short	0x0380
        /*0092*/ 	.short	0x0024


	//----- nvinfo : EIATTR_SW_WAR
	.align		4
.L_73:
        /*0094*/ 	.byte	0x04, 0x36
        /*0096*/ 	.short	(.L_75 - .L_74)
.L_74:
        /*0098*/ 	.word	0x00000008
.L_75:


//--------------------- .nv.callgraph             --------------------------
	.section	.nv.callgraph,"",@"SHT_CUDA_CALLGRAPH"
	.align	4
	.sectionentsize	8
	.align		4
        /*0000*/ 	.word	0x00000000
	.align		4
        /*0004*/ 	.word	0xffffffff
	.align		4
        /*0008*/ 	.word	0x00000000
	.align		4
        /*000c*/ 	.word	0xfffffffe
	.align		4
        /*0010*/ 	.word	0x00000000
	.align		4
        /*0014*/ 	.word	0xfffffffd
	.align		4
        /*0018*/ 	.word	0x00000000
	.align		4
        /*001c*/ 	.word	0xfffffffc


//--------------------- .text._Z17calc_account_8192PiS_S_ii --------------------------
	.section	.text._Z17calc_account_8192PiS_S_ii,"ax",@progbits
	.align	128
        .global         _Z17calc_account_8192PiS_S_ii
        .type           _Z17calc_account_8192PiS_S_ii,@function
        .size           _Z17calc_account_8192PiS_S_ii,(.L_x_15 - _Z17calc_account_8192PiS_S_ii)
        .other          _Z17calc_account_8192PiS_S_ii,@"STO_CUDA_ENTRY STV_DEFAULT"
_Z17calc_account_8192PiS_S_ii:
.text._Z17calc_account_8192PiS_S_ii:
[----:B------:R-:W-:Y:S01]  /*0000*/  LDC R1, c[0x0][0x37c] ;  /* 0x0000df00ff017b82 */ /* 0x000fe20000000800 */
[----:B------:R-:W0:Y:S07]  /*0010*/  S2R R2, SR_TID.X ;  /* 0x0000000000027919 */ /* 0x000e2e0000002100 */
[----:B------:R-:W1:Y:S01]  /*0020*/  S2UR UR5, SR_CgaCtaId ;  /* 0x00000000000579c3 */ /* 0x000e620000008800 */
[----:B------:R-:W-:Y:S01]  /*0030*/  UMOV UR4, 0x400 ;  /* 0x0000040000047882 */ /* 0x000fe20000000000 */
[----:B------:R-:W2:Y:S01]  /*0040*/  LDCU UR6, c[0x0][0x39c] ;  /* 0x00007380ff0677ac */ /* 0x000ea20008000800 */
[----:B------:R-:W3:Y:S05]  /*0050*/  LDCU.64 UR10, c[0x0][0x358] ;  /* 0x00006b00ff0a77ac */ /* 0x000eea0008000a00 */
[----:B------:R-:W4:Y:S08]  /*0060*/  S2UR UR7, SR_CTAID.X ;  /* 0x00000000000779c3 */ /* 0x000f300000002500 */
[----:B------:R-:W4:Y:S01]  /*0070*/  LDC R3, c[0x0][0x360] ;  /* 0x0000d800ff037b82 */ /* 0x000f220000000800 */
[----:B--2---:R-:W-:-:S02]  /*0080*/  UISETP.GE.AND UP0, UPT, UR6, 0x1, UPT ;  /* 0x000000010600788c */ /* 0x004fc4000bf06270 */
[----:B-1----:R-:W-:-:S03]  /*0090*/  ULEA UR5, UR5, UR4, 0x18 ;  /* 0x0000000405057291 */ /* 0x002fc6000f8ec0ff */
[----:B------:R-:W-:-:S03]  /*00a0*/  UMOV UR4, URZ ;  /* 0x000000ff00047c82 */ /* 0x000fc60008000000 */
[----:B0-----:R-:W-:-:S05]  /*00b0*/  LEA R0, R2, UR5, 0x8 ;  /* 0x0000000502007c11 */ /* 0x001fca000f8e40ff */
[----:B------:R0:W-:Y:S04]  /*00c0*/  STS.128 [R0], RZ ;  /* 0x000000ff00007388 */ /* 0x0001e80000000c00 */
[----:B------:R0:W-:Y:S01]  /*00d0*/  STS.128 [R0+0x10], RZ ;  /* 0x000010ff00007388 */ /* 0x0001e20000000c00 */
[----:B----4-:R-:W-:-:S03]  /*00e0*/  IMAD R3, R3, UR7, R2 ;  /* 0x0000000703037c24 */ /* 0x010fc6000f8e0202 */
[----:B------:R0:W-:Y:S04]  /*00f0*/  STS.128 [R0+0x20], RZ ;  /* 0x000020ff00007388 */ /* 0x0001e80000000c00 */
        /* <DEDUP_REMOVED lines=12> */
[----:B------:R0:W-:Y:S01]  /*01c0*/  STS.128 [R0+0xf0], RZ ;  /* 0x0000f0ff00007388 */ /* 0x0001e20000000c00 */
[----:B---3--:R-:W-:Y:S05]  /*01d0*/  BRA.U !UP0, `(.L_x_0) ;  /* 0x0000000108387547 */ /* 0x008fea000b800000 */
[----:B------:R-:W1:Y:S01]  /*01e0*/  LDC.64 R4, c[0x0][0x380] ;  /* 0x0000e000ff047b82 */ /* 0x000e620000000a00 */
[----:B------:R-:W2:Y:S07]  /*01f0*/  S2R R8, SR_LANEID ;  /* 0x0000000000087919 */ /* 0x000eae0000000000 */
[----:B------:R-:W3:Y:S01]  /*0200*/  LDC.64 R6, c[0x0][0x388] ;  /* 0x0000e200ff067b82 */ /* 0x000ee20000000a00 */
[----:B-1----:R-:W-:-:S06]  /*0210*/  IMAD.WIDE R4, R3, 0x4, R4 ;  /* 0x0000000403047825 */ /* 0x002fcc00078e0204 */
[----:B------:R-:W4:Y:S01]  /*0220*/  LDG.E R5, desc[UR10][R4.64] ;  /* 0x0000000a04057981 */ /* 0x000f22000c1e1900 */
[----:B------:R-:W-:Y:S01]  /*0230*/  VOTEU.ANY UR4, UPT, PT ;  /* 0x0000000000047886 */ /* 0x000fe200038e0100 */
[----:B---3--:R-:W-:Y:S01]  /*0240*/  IMAD.WIDE R6, R3, 0x4, R6 ;  /* 0x0000000403067825 */ /* 0x008fe200078e0206 */
[----:B------:R-:W-:-:S06]  /*0250*/  UFLO.U32 UR4, UR4 ;  /* 0x00000004000472bd */ /* 0x000fcc00080e0000 */
[----:B--2---:R-:W-:Y:S01]  /*0260*/  ISETP.EQ.U32.AND P0, PT, R8, UR4, PT ;  /* 0x0000000408007c0c */ /* 0x004fe2000bf02070 */
[----:B------:R-:W-:Y:S01]  /*0270*/  UMOV UR4, 0x1 ;  /* 0x0000000100047882 */ /* 0x000fe20000000000 */
[----:B----4-:R-:W1:Y:S01]  /*0280*/  REDUX.SUM UR7, R5 ;  /* 0x00000000050773c4 */ /* 0x010e62000000c000 */
[----:B------:R2:W-:Y:S01]  /*0290*/  STG.E desc[UR10][R6.64], R5 ;  /* 0x0000000506007986 */ /* 0x0005e2000c10190a */
[----:B-1----:R-:W-:-:S09]  /*02a0*/  MOV R8, UR7 ;  /* 0x0000000700087c02 */ /* 0x002fd20008000f00 */
[----:B------:R2:W-:Y:S02]  /*02b0*/  @P0 ATOMS.ADD RZ, [UR5], R8 ;  /* 0x00000008ffff098c */ /* 0x0005e40008000005 */
.L_x_0:
[----:B------:R-:W-:-:S09]  /*02c0*/  UISETP.GE.AND UP0, UPT, UR4, UR6, UPT ;  /* 0x000000060400728c */ /* 0x000fd2000bf06270 */
[----:B------:R-:W-:Y:S05]  /*02d0*/  BRA.U UP0, `(.L_x_1) ;  /* 0x0000000d00247547 */ /* 0x000fea000b800000 */
[----:B------:R-:W-:Y:S02]  /*02e0*/  UIADD3 UR9, UPT, UPT, -UR4, UR6, URZ ;  /* 0x0000000604097290 */ /* 0x000fe4000fffe1ff */
[----:B------:R-:W-:Y:S02]  /*02f0*/  UIADD3 UR6, UPT, UPT, UR4, -UR6, URZ ;  /* 0x8000000604067290 */ /* 0x000fe4000fffe0ff */
[----:B------:R-:W-:Y:S02]  /*0300*/  ULOP3.LUT UR12, UR9, 0x7, URZ, 0xc0, !UPT ;  /* 0x00000007090c7892 */ /* 0x000fe4000f8ec0ff */
[----:B------:R-:W-:Y:S02]  /*0310*/  UISETP.GT.U32.AND UP1, UPT, UR6, -0x8, UPT ;  /* 0xfffffff80600788c */ /* 0x000fe4000bf24070 */
[----:B------:R-:W-:-:S07]  /*0320*/  UISETP.NE.AND UP0, UPT, UR12, URZ, UPT ;  /* 0x000000ff0c00728c */ /* 0x000fce000bf05270 */
[----:B------:R-:W-:Y:S05]  /*0330*/  BRA.U UP1, `(.L_x_2) ;  /* 0x00000005015c7547 */ /* 0x000fea000b800000 */
[----:B------:R-:W1:Y:S01]  /*0340*/  LDC R19, c[0x0][0x398] ;  /* 0x0000e600ff137b82 */ /* 0x000e620000000800 */
[----:B------:R-:W-:Y:S02]  /*0350*/  UIADD3 UR8, UPT, UPT, UR4, -0x1, URZ ;  /* 0xffffffff04087890 */ /* 0x000fe4000fffe0ff */
[----:B------:R-:W-:Y:S02]  /*0360*/  ULEA UR7, UR4, UR5, 0x2 ;  /* 0x0000000504077291 */ /* 0x000fe4000f8e10ff */
[----:B------:R-:W-:Y:S02]  /*0370*/  ULOP3.LUT UR6, UR9, 0xfffffff8, URZ, 0xc0, !UPT ;  /* 0xfffffff809067892 */ /* 0x000fe4000f8ec0ff */
[----:B------:R-:W-:Y:S01]  /*0380*/  UIADD3 UR7, UPT, UPT, UR7, 0x10, URZ ;  /* 0x0000001007077890 */ /* 0x000fe2000fffe0ff */
[----:B--2---:R-:W2:Y:S01]  /*0390*/  LDC.64 R4, c[0x0][0x380] ;  /* 0x0000e000ff047b82 */ /* 0x004ea20000000a00 */
[----:B------:R-:W-:-:S07]  /*03a0*/  UIADD3 UR6, UPT, UPT, -UR6, URZ, URZ ;  /* 0x000000ff06067290 */ /* 0x000fce000fffe1ff */
[----:B------:R-:W3:Y:S01]  /*03b0*/  LDC.64 R6, c[0x0][0x388] ;  /* 0x0000e200ff067b82 */ /* 0x000ee20000000a00 */
[C-C-:B-1----:R-:W-:Y:S02]  /*03c0*/  IMAD R18, R19.reuse, UR4, R3.reuse ;  /* 0x0000000413127c24 */ /* 0x142fe4000f8e0203 */
[----:B------:R-:W-:-:S07]  /*03d0*/  IMAD R20, R19, UR8, R3 ;  /* 0x0000000813147c24 */ /* 0x000fce000f8e0203 */
.L_x_3:
[----:B---34-:R-:W-:-:S04]  /*03e0*/  IMAD.WIDE R12, R20, 0x4, R6 ;  /* 0x00000004140c7825 */ /* 0x018fc800078e0206 */
[----:B--2---:R-:W-:Y:S01]  /*03f0*/  IMAD.WIDE R16, R18, 0x4, R4 ;  /* 0x0000000412107825 */ /* 0x004fe200078e0204 */
[----:B------:R-:W2:Y:S04]  /*0400*/  LDG.E R21, desc[UR10][R12.64] ;  /* 0x0000000a0c157981 */ /* 0x000ea8000c1e1900 */
[----:B------:R-:W2:Y:S01]  /*0410*/  LDG.E R10, desc[UR10][R16.64] ;  /* 0x0000000a100a7981 */ /* 0x000ea2000c1e1900 */
[----:B------:R-:W-:-:S04]  /*0420*/  IMAD.WIDE R8, R19, 0x4, R12 ;  /* 0x0000000413087825 */ /* 0x000fc800078e020c */
[----:B------:R-:W-:Y:S01]  /*0430*/  IMAD.WIDE R26, R19, 0x4, R16 ;  /* 0x00000004131a7825 */ /* 0x000fe200078e0210 */
[----:B--2---:R-:W-:-:S05]  /*0440*/  IADD3 R21, PT, PT, R21, R10, RZ ;  /* 0x0000000a15157210 */ /* 0x004fca0007ffe0ff */
[----:B------:R-:W-:Y:S04]  /*0450*/  STG.E desc[UR10][R8.64], R21 ;  /* 0x0000001508007986 */ /* 0x000fe8000c10190a */
[----:B------:R-:W2:Y:S01]  /*0460*/  LDG.E R22, desc[UR10][R26.64] ;  /* 0x0000000a1a167981 */ /* 0x000ea2000c1e1900 */
[----:B------:R-:W-:-:S04]  /*0470*/  IMAD.WIDE R14, R19, 0x4, R8 ;  /* 0x00000004130e7825 */ /* 0x000fc800078e0208 */
[----:B------:R-:W-:Y:S01]  /*0480*/  IMAD.WIDE R10, R19, 0x4, R26 ;  /* 0x00000004130a7825 */ /* 0x000fe200078e021a */
[----:B--2---:R-:W-:-:S05]  /*0490*/  IADD3 R22, PT, PT, R21, R22, RZ ;  /* 0x0000001615167210 */ /* 0x004fca0007ffe0ff */
[----:B------:R1:W-:Y:S04]  /*04a0*/  STG.E desc[UR10][R14.64], R22 ;  /* 0x000000160e007986 */ /* 0x0003e8000c10190a */
[----:B------:R-:W2:Y:S01]  /*04b0*/  LDG.E R13, desc[UR10][R10.64] ;  /* 0x0000000a0a0d7981 */ /* 0x000ea2000c1e1900 */
[----:B------:R-:W-:Y:S01]  /*04c0*/  IMAD.WIDE R28, R19, 0x4, R14 ;  /* 0x00000004131c7825 */ /* 0x000fe200078e020e */
[----:B--2---:R-:W-:-:S03]  /*04d0*/  IADD3 R24, PT, PT, R22, R13, RZ ;  /* 0x0000000d16187210 */ /* 0x004fc60007ffe0ff */
[C---:B------:R-:W-:Y:S02]  /*04e0*/  IMAD.WIDE R12, R19.reuse, 0x4, R10 ;  /* 0x00000004130c7825 */ /* 0x040fe400078e020a */
[----:B------:R2:W-:Y:S04]  /*04f0*/  STG.E desc[UR10][R28.64], R24 ;  /* 0x000000181c007986 */ /* 0x0005e8000c10190a */
[----:B------:R-:W3:Y:S01]  /*0500*/  LDG.E R23, desc[UR10][R12.64] ;  /* 0x0000000a0c177981 */ /* 0x000ee2000c1e1900 */
[----:B------:R-:W-:-:S04]  /*0510*/  IMAD.WIDE R26, R19, 0x4, R28 ;  /* 0x00000004131a7825 */ /* 0x000fc800078e021c */
[----:B------:R-:W-:Y:S01]  /*0520*/  IMAD.WIDE R16, R19, 0x4, R12 ;  /* 0x0000000413107825 */ /* 0x000fe200078e020c */
[----:B---3--:R-:W-:-:S05]  /*0530*/  IADD3 R23, PT, PT, R24, R23, RZ ;  /* 0x0000001718177210 */ /* 0x008fca0007ffe0ff */
[----:B------:R3:W-:Y:S04]  /*0540*/  STG.E desc[UR10][R26.64], R23 ;  /* 0x000000171a007986 */ /* 0x0007e8000c10190a */
[----:B-1----:R-:W4:Y:S01]  /*0550*/  LDG.E R14, desc[UR10][R16.64] ;  /* 0x0000000a100e7981 */ /* 0x002f22000c1e1900 */
[----:B------:R-:W-:-:S04]  /*0560*/  IMAD.WIDE R8, R19, 0x4, R26 ;  /* 0x0000000413087825 */ /* 0x000fc800078e021a */
[----:B------:R-:W-:Y:S01]  /*0570*/  IMAD.WIDE R10, R19, 0x4, R16 ;  /* 0x00000004130a7825 */ /* 0x000fe200078e0210 */
[----:B----4-:R-:W-:-:S05]  /*0580*/  IADD3 R25, PT, PT, R23, R14, RZ ;  /* 0x0000000e17197210 */ /* 0x010fca0007ffe0ff */
[----:B------:R1:W-:Y:S04]  /*0590*/  STG.E desc[UR10][R8.64], R25 ;  /* 0x0000001908007986 */ /* 0x0003e8000c10190a */
[----:B------:R-:W2:Y:S01]  /*05a0*/  LDG.E R14, desc[UR10][R10.64] ;  /* 0x0000000a0a0e7981 */ /* 0x000ea2000c1e1900 */
[----:B------:R-:W-:Y:S01]  /*05b0*/  IMAD.WIDE R12, R19, 0x4, R8 ;  /* 0x00000004130c7825 */ /* 0x000fe200078e0208 */
[----:B--2---:R-:W-:-:S03]  /*05c0*/  IADD3 R29, PT, PT, R25, R14, RZ ;  /* 0x0000000e191d7210 */ /* 0x004fc60007ffe0ff */
[C---:B------:R-:W-:Y:S02]  /*05d0*/  IMAD.WIDE R14, R19.reuse, 0x4, R10 ;  /* 0x00000004130e7825 */ /* 0x040fe400078e020a */
[----:B------:R-:W-:Y:S04]  /*05e0*/  STG.E desc[UR10][R12.64], R29 ;  /* 0x0000001d0c007986 */ /* 0x000fe8000c10190a */
[----:B---3--:R-:W2:Y:S01]  /*05f0*/  LDG.E R26, desc[UR10][R14.64] ;  /* 0x0000000a0e1a7981 */ /* 0x008ea2000c1e1900 */
[----:B------:R-:W-:Y:S01]  /*0600*/  IMAD.WIDE R16, R19, 0x4, R12 ;  /* 0x0000000413107825 */ /* 0x000fe200078e020c */
[----:B-1----:R-:W1:Y:S01]  /*0610*/  S2R R8, SR_LANEID ;  /* 0x0000000000087919 */ /* 0x002e620000000000 */
[----:B--2---:R-:W-:Y:S02]  /*0620*/  IADD3 R28, PT, PT, R29, R26, RZ ;  /* 0x0000001a1d1c7210 */ /* 0x004fe40007ffe0ff */
[----:B------:R-:W-:-:S03]  /*0630*/  IMAD.WIDE R26, R19, 0x4, R14 ;  /* 0x00000004131a7825 */ /* 0x000fc600078e020e */
[----:B------:R2:W-:Y:S04]  /*0640*/  STG.E desc[UR10][R16.64], R28 ;  /* 0x0000001c10007986 */ /* 0x0005e8000c10190a */
[----:B------:R-:W3:Y:S01]  /*0650*/  LDG.E R27, desc[UR10][R26.64] ;  /* 0x0000000a1a1b7981 */ /* 0x000ee2000c1e1900 */
[----:B------:R-:W4:Y:S01]  /*0660*/  REDUX.SUM UR13, R21 ;  /* 0x00000000150d73c4 */ /* 0x000f22000000c000 */
[----:B------:R-:W-:Y:S01]  /*0670*/  VOTEU.ANY UR8, UPT, PT ;  /* 0x0000000000087886 */ /* 0x000fe200038e0100 */
[----:B------:R-:W-:Y:S01]  /*0680*/  UIADD3 UR6, UPT, UPT, UR6, 0x8, URZ ;  /* 0x0000000806067890 */ /* 0x000fe2000fffe0ff */
[C---:B------:R-:W-:Y:S01]  /*0690*/  LEA R20, R19.reuse, R20, 0x3 ;  /* 0x0000001413147211 */ /* 0x040fe200078e18ff */
[----:B------:R-:W-:Y:S01]  /*06a0*/  UFLO.U32 UR8, UR8 ;  /* 0x00000008000872bd */ /* 0x000fe200080e0000 */
[C---:B------:R-:W-:Y:S01]  /*06b0*/  LEA R18, R19.reuse, R18, 0x3 ;  /* 0x0000001213127211 */ /* 0x040fe200078e18ff */
[----:B------:R-:W-:Y:S01]  /*06c0*/  UISETP.NE.AND UP1, UPT, UR6, URZ, UPT ;  /* 0x000000ff0600728c */ /* 0x000fe2000bf25270 */
[----:B--2---:R-:W-:Y:S01]  /*06d0*/  IMAD.WIDE R16, R19, 0x4, R16 ;  /* 0x0000000413107825 */ /* 0x004fe200078e0210 */
[----:B------:R-:W2:Y:S01]  /*06e0*/  REDUX.SUM UR14, R22 ;  /* 0x00000000160e73c4 */ /* 0x000ea2000000c000 */
[----:B------:R-:W-:Y:S01]  /*06f0*/  UIADD3 UR4, UPT, UPT, UR4, 0x8, URZ ;  /* 0x0000000804047890 */ /* 0x000fe2000fffe0ff */
[----:B-1----:R-:W-:-:S06]  /*0700*/  ISETP.EQ.U32.AND P0, PT, R8, UR8, PT ;  /* 0x0000000808007c0c */ /* 0x002fcc000bf02070 */
[----:B------:R-:W1:Y:S08]  /*0710*/  REDUX.SUM UR15, R24 ;  /* 0x00000000180f73c4 */ /* 0x000e70000000c000 */
[----:B------:R-:W5:Y:S01]  /*0720*/  REDUX.SUM UR16, R23 ;  /* 0x00000000171073c4 */ /* 0x000f62000000c000 */
[----:B----4-:R-:W-:-:S05]  /*0730*/  MOV R8, UR13 ;  /* 0x0000000d00087c02 */ /* 0x010fca0008000f00 */
[----:B------:R4:W-:Y:S02]  /*0740*/  @P0 ATOMS.ADD RZ, [UR7+-0x10], R8 ;  /* 0xfffff008ffff098c */ /* 0x0009e40008000007 */
[----:B------:R-:W0:Y:S01]  /*0750*/  REDUX.SUM UR17, R25 ;  /* 0x00000000191173c4 */ /* 0x000e22000000c000 */
[----:B--2---:R-:W-:-:S05]  /*0760*/  MOV R10, UR14 ;  /* 0x0000000e000a7c02 */ /* 0x004fca0008000f00 */
[----:B------:R4:W-:Y:S02]  /*0770*/  @P0 ATOMS.ADD RZ, [UR7+-0xc], R10 ;  /* 0xfffff40affff098c */ /* 0x0009e40008000007 */
[----:B------:R-:W2:Y:S01]  /*0780*/  REDUX.SUM UR18, R29 ;  /* 0x000000001d1273c4 */ /* 0x000ea2000000c000 */
[----:B-1----:R-:W-:-:S05]  /*0790*/  MOV R11, UR15 ;  /* 0x0000000f000b7c02 */ /* 0x002fca0008000f00 */
[----:B------:R4:W-:Y:S02]  /*07a0*/  @P0 ATOMS.ADD RZ, [UR7+-0x8], R11 ;  /* 0xfffff80bffff098c */ /* 0x0009e40008000007 */
[----:B------:R-:W1:Y:S01]  /*07b0*/  REDUX.SUM UR19, R28 ;  /* 0x000000001c1373c4 */ /* 0x000e62000000c000 */
[----:B-----5:R-:W-:-:S05]  /*07c0*/  MOV R12, UR16 ;  /* 0x00000010000c7c02 */ /* 0x020fca0008000f00 */
[----:B------:R4:W-:Y:S01]  /*07d0*/  @P0 ATOMS.ADD RZ, [UR7+-0x4], R12 ;  /* 0xfffffc0cffff098c */ /* 0x0009e20008000007 */
[----:B0-----:R-:W-:-:S05]  /*07e0*/  MOV R13, UR17 ;  /* 0x00000011000d7c02 */ /* 0x001fca0008000f00 */
[----:B------:R4:W-:Y:S01]  /*07f0*/  @P0 ATOMS.ADD RZ, [UR7], R13 ;  /* 0x0000000dffff098c */ /* 0x0009e20008000007 */
[----:B--2---:R-:W-:-:S05]  /*0800*/  MOV R14, UR18 ;  /* 0x00000012000e7c02 */ /* 0x004fca0008000f00 */
[----:B------:R4:W-:Y:S01]  /*0810*/  @P0 ATOMS.ADD RZ, [UR7+0x4], R14 ;  /* 0x0000040effff098c */ /* 0x0009e20008000007 */
[----:B-1----:R-:W-:-:S05]  /*0820*/  MOV R15, UR19 ;  /* 0x00000013000f7c02 */ /* 0x002fca0008000f00 */
[----:B------:R4:W-:Y:S01]  /*0830*/  @P0 ATOMS.ADD RZ, [UR7+0x8], R15 ;  /* 0x0000080fffff098c */ /* 0x0009e20008000007 */
[----:B---3--:R-:W-:-:S04]  /*0840*/  IADD3 R9, PT, PT, R28, R27, RZ ;  /* 0x0000001b1c097210 */ /* 0x008fc80007ffe0ff */
[----:B------:R-:W0:Y:S01]  /*0850*/  REDUX.SUM UR20, R9 ;  /* 0x00000000091473c4 */ /* 0x000e22000000c000 */
[----:B------:R4:W-:Y:S01]  /*0860*/  STG.E desc[UR10][R16.64], R9 ;  /* 0x0000000910007986 */ /* 0x0009e2000c10190a */
[----:B0-----:R-:W-:-:S05]  /*0870*/  MOV R21, UR20 ;  /* 0x0000001400157c02 */ /* 0x001fca0008000f00 */
[----:B------:R4:W-:Y:S01]  /*0880*/  @P0 ATOMS.ADD RZ, [UR7+0xc], R21 ;  /* 0x00000c15ffff098c */ /* 0x0009e20008000007 */
[----:B------:R-:W-:Y:S01]  /*0890*/  UIADD3 UR7, UPT, UPT, UR7, 0x20, URZ ;  /* 0x0000002007077890 */ /* 0x000fe2000fffe0ff */
[----:B------:R-:W-:Y:S11]  /*08a0*/  BRA.U UP1, `(.L_x_3) ;  /* 0xfffffff901cc7547 */ /* 0x000ff6000b83ffff */
.L_x_2:
[----:B------:R-:W-:Y:S05]  /*08b0*/  BRA.U !UP0, `(.L_x_1) ;  /* 0x0000000508ac7547 */ /* 0x000fea000b800000 */
[----:B------:R-:W-:Y:S02]  /*08c0*/  UISETP.GE.U32.AND UP0, UPT, UR12, 0x4, UPT ;  /* 0x000000040c00788c */ /* 0x000fe4000bf06070 */
[----:B------:R-:W-:-:S04]  /*08d0*/  ULOP3.LUT UR7, UR9, 0x3, URZ, 0xc0, !UPT ;  /* 0x0000000309077892 */ /* 0x000fc8000f8ec0ff */
[----:B------:R-:W-:-:S03]  /*08e0*/  UISETP.NE.AND UP1, UPT, UR7, URZ, UPT ;  /* 0x000000ff0700728c */ /* 0x000fc6000bf25270 */
[----:B------:R-:W-:Y:S08]  /*08f0*/  BRA.U !UP0, `(.L_x_4) ;  /* 0x0000000108b87547 */ /* 0x000ff0000b800000 */
[----:B------:R-:W1:Y:S08]  /*0900*/  LDC R4, c[0x0][0x398] ;  /* 0x0000e600ff047b82 */ /* 0x000e700000000800 */
[----:B--2-4-:R-:W2:Y:S08]  /*0910*/  LDC.64 R8, c[0x0][0x380] ;  /* 0x0000e000ff087b82 */ /* 0x014eb00000000a00 */
[----:B------:R-:W3:Y:S01]  /*0920*/  LDC.64 R6, c[0x0][0x388] ;  /* 0x0000e200ff067b82 */ /* 0x000ee20000000a00 */
[----:B-1----:R-:W-:-:S02]  /*0930*/  IMAD R10, R4, UR4, -R4 ;  /* 0x00000004040a7c24 */ /* 0x002fc4000f8e0a04 */
[----:B------:R-:W-:-:S03]  /*0940*/  IMAD R11, R4, UR4, R3 ;  /* 0x00000004040b7c24 */ /* 0x000fc6000f8e0203 */
[----:B------:R-:W-:Y:S01]  /*0950*/  IADD3 R5, PT, PT, R3, R10, RZ ;  /* 0x0000000a03057210 */ /* 0x000fe20007ffe0ff */
[----:B--2---:R-:W-:-:S05]  /*0960*/  IMAD.WIDE R8, R11, 0x4, R8 ;  /* 0x000000040b087825 */ /* 0x004fca00078e0208 */
[----:B------:R-:W2:Y:S01]  /*0970*/  LDG.E R12, desc[UR10][R8.64] ;  /* 0x0000000a080c7981 */ /* 0x000ea2000c1e1900 */
[----:B---3--:R-:W-:-:S05]  /*0980*/  IMAD.WIDE R6, R5, 0x4, R6 ;  /* 0x0000000405067825 */ /* 0x008fca00078e0206 */
[----:B------:R-:W2:Y:S01]  /*0990*/  LDG.E R5, desc[UR10][R6.64] ;  /* 0x0000000a06057981 */ /* 0x000ea2000c1e1900 */
[----:B------:R-:W-:Y:S01]  /*09a0*/  IMAD.WIDE R10, R4, 0x4, R6 ;  /* 0x00000004040a7825 */ /* 0x000fe200078e0206 */
[----:B--2---:R-:W-:-:S03]  /*09b0*/  IADD3 R5, PT, PT, R5, R12, RZ ;  /* 0x0000000c05057210 */ /* 0x004fc60007ffe0ff */
[C---:B------:R-:W-:Y:S02]  /*09c0*/  IMAD.WIDE R12, R4.reuse, 0x4, R8 ;  /* 0x00000004040c7825 */ /* 0x040fe400078e0208 */
[----:B------:R1:W-:Y:S04]  /*09d0*/  STG.E desc[UR10][R10.64], R5 ;  /* 0x000000050a007986 */ /* 0x0003e8000c10190a */
[----:B------:R-:W2:Y:S01]  /*09e0*/  LDG.E R16, desc[UR10][R12.64] ;  /* 0x0000000a0c107981 */ /* 0x000ea2000c1e1900 */
[----:B------:R-:W-:Y:S01]  /*09f0*/  IMAD.WIDE R14, R4, 0x4, R10 ;  /* 0x00000004040e7825 */ /* 0x000fe200078e020a */
[----:B--2---:R-:W-:-:S03]  /*0a00*/  IADD3 R19, PT, PT, R5, R16, RZ ;  /* 0x0000001005137210 */ /* 0x004fc60007ffe0ff */
[C---:B------:R-:W-:Y:S02]  /*0a10*/  IMAD.WIDE R16, R4.reuse, 0x4, R12 ;  /* 0x0000000404107825 */ /* 0x040fe400078e020c */
[----:B------:R-:W-:Y:S04]  /*0a20*/  STG.E desc[UR10][R14.64], R19 ;  /* 0x000000130e007986 */ /* 0x000fe8000c10190a */
[----:B------:R-:W2:Y:S01]  /*0a30*/  LDG.E R8, desc[UR10][R16.64] ;  /* 0x0000000a10087981 */ /* 0x000ea2000c1e1900 */
[C---:B------:R-:W-:Y:S01]  /*0a40*/  IMAD.WIDE R6, R4.reuse, 0x4, R14 ;  /* 0x0000000404067825 */ /* 0x040fe200078e020e */
[----:B-1----:R-:W1:Y:S01]  /*0a50*/  S2R R10, SR_LANEID ;  /* 0x00000000000a7919 */ /* 0x002e620000000000 */
[----:B--2---:R-:W-:Y:S02]  /*0a60*/  IADD3 R21, PT, PT, R19, R8, RZ ;  /* 0x0000000813157210 */ /* 0x004fe40007ffe0ff */
[----:B------:R-:W-:-:S03]  /*0a70*/  IMAD.WIDE R8, R4, 0x4, R16 ;  /* 0x0000000404087825 */ /* 0x000fc600078e0210 */
[----:B------:R2:W-:Y:S04]  /*0a80*/  STG.E desc[UR10][R6.64], R21 ;  /* 0x0000001506007986 */ /* 0x0005e8000c10190a */
[----:B------:R3:W4:Y:S01]  /*0a90*/  LDG.E R8, desc[UR10][R8.64] ;  /* 0x0000000a08087981 */ /* 0x000722000c1e1900 */
[----:B------:R5:W-:Y:S08]  /*0aa0*/  REDUX.SUM UR8, R5 ;  /* 0x00000000050873c4 */ /* 0x000bf0000000c000 */
[----:B------:R-:W3:Y:S01]  /*0ab0*/  REDUX.SUM UR12, R19 ;  /* 0x00000000130c73c4 */ /* 0x000ee2000000c000 */
[----:B------:R-:W-:-:S07]  /*0ac0*/  VOTEU.ANY UR6, UPT, PT ;  /* 0x0000000000067886 */ /* 0x000fce00038e0100 */
[----:B------:R-:W0:Y:S01]  /*0ad0*/  REDUX.SUM UR13, R21 ;  /* 0x00000000150d73c4 */ /* 0x000e22000000c000 */
[----:B------:R-:W-:-:S06]  /*0ae0*/  UFLO.U32 UR6, UR6 ;  /* 0x00000006000672bd */ /* 0x000fcc00080e0000 */
[----:B-1----:R-:W-:Y:S01]  /*0af0*/  ISETP.EQ.U32.AND P0, PT, R10, UR6, PT ;  /* 0x000000060a007c0c */ /* 0x002fe2000bf02070 */
[----:B------:R-:W-:Y:S01]  /*0b00*/  ULEA UR6, UR4, UR5, 0x2 ;  /* 0x0000000504067291 */ /* 0x000fe2000f8e10ff */
[----:B-----5:R-:W-:Y:S01]  /*0b10*/  IMAD.WIDE R4, R4, 0x4, R6 ;  /* 0x0000000404047825 */ /* 0x020fe200078e0206 */
[----:B---3--:R-:W-:Y:S02]  /*0b20*/  MOV R9, UR12 ;  /* 0x0000000c00097c02 */ /* 0x008fe40008000f00 */
[----:B0-----:R-:W-:Y:S01]  /*0b30*/  MOV R10, UR13 ;  /* 0x0000000d000a7c02 */ /* 0x001fe20008000f00 */
[----:B------:R-:W-:Y:S01]  /*0b40*/  UIADD3 UR4, UPT, UPT, UR4, 0x4, URZ ;  /* 0x0000000404047890 */ /* 0x000fe2000fffe0ff */
[----:B----4-:R-:W-:-:S04]  /*0b50*/  IADD3 R11, PT, PT, R21, R8, RZ ;  /* 0x00000008150b7210 */ /* 0x010fc80007ffe0ff */
[----:B------:R-:W2:Y:S01]  /*0b60*/  REDUX.SUM UR14, R11 ;  /* 0x000000000b0e73c4 */ /* 0x000ea2000000c000 */
[----:B------:R-:W-:Y:S01]  /*0b70*/  MOV R8, UR8 ;  /* 0x0000000800087c02 */ /* 0x000fe20008000f00 */
[----:B------:R1:W-:Y:S04]  /*0b80*/  STG.E desc[UR10][R4.64], R11 ;  /* 0x0000000b04007986 */ /* 0x0003e8000c10190a */
[----:B------:R1:W-:Y:S04]  /*0b90*/  @P0 ATOMS.ADD RZ, [UR6], R8 ;  /* 0x00000008ffff098c */ /* 0x0003e80008000006 */
[----:B------:R1:W-:Y:S04]  /*0ba0*/  @P0 ATOMS.ADD RZ, [UR6+0x4], R9 ;  /* 0x00000409ffff098c */ /* 0x0003e80008000006 */
[----:B------:R1:W-:Y:S01]  /*0bb0*/  @P0 ATOMS.ADD RZ, [UR6+0x8], R10 ;  /* 0x0000080affff098c */ /* 0x0003e20008000006 */
[----:B--2---:R-:W-:-:S05]  /*0bc0*/  MOV R6, UR14 ;  /* 0x0000000e00067c02 */ /* 0x004fca0008000f00 */
[----:B------:R1:W-:Y:S02]  /*0bd0*/  @P0 ATOMS.ADD RZ, [UR6+0xc], R6 ;  /* 0x00000c06ffff098c */ /* 0x0003e40008000006 */
.L_x_4:
[----:B------:R-:W-:Y:S05]  /*0be0*/  BRA.U !UP1, `(.L_x_1) ;  /* 0x0000000109e07547 */ /* 0x000fea000b800000 */
[----:B------:R-:W-:Y:S02]  /*0bf0*/  UISETP.NE.AND UP0, UPT, UR7, 0x1, UPT ;  /* 0x000000010700788c */ /* 0x000fe4000bf05270 */
[----:B------:R-:W-:-:S04]  /*0c00*/  ULOP3.LUT UR6, UR9, 0x1, URZ, 0xc0, !UPT ;  /* 0x0000000109067892 */ /* 0x000fc8000f8ec0ff */
[----:B------:R-:W-:-:S03]  /*0c10*/  UISETP.NE.U32.AND UP1, UPT, UR6, 0x1, UPT ;  /* 0x000000010600788c */ /* 0x000fc6000bf25070 */
[----:B------:R-:W-:Y:S08]  /*0c20*/  BRA.U !UP0, `(.L_x_5) ;  /* 0x0000000108787547 */ /* 0x000ff0000b800000 */
[----:B----4-:R-:W3:Y:S08]  /*0c30*/  LDC R17, c[0x0][0x398] ;  /* 0x0000e600ff117b82 */ /* 0x010ef00000000800 */
[----:B-12---:R-:W1:Y:S08]  /*0c40*/  LDC.64 R6, c[0x0][0x380] ;  /* 0x0000e000ff067b82 */ /* 0x006e700000000a00 */
[----:B------:R-:W2:Y:S01]  /*0c50*/  LDC.64 R4, c[0x0][0x388] ;  /* 0x0000e200ff047b82 */ /* 0x000ea20000000a00 */
[----:B---3--:R-:W-:-:S02]  /*0c60*/  IMAD R8, R17, UR4, -R17 ;  /* 0x0000000411087c24 */ /* 0x008fc4000f8e0a11 */
[----:B------:R-:W-:-:S03]  /*0c70*/  IMAD R9, R17, UR4, R3 ;  /* 0x0000000411097c24 */ /* 0x000fc6000f8e0203 */
[----:B------:R-:W-:Y:S01]  /*0c80*/  IADD3 R11, PT, PT, R3, R8, RZ ;  /* 0x00000008030b7210 */ /* 0x000fe20007ffe0ff */
[----:B-1----:R-:W-:-:S04]  /*0c90*/  IMAD.WIDE R6, R9, 0x4, R6 ;  /* 0x0000000409067825 */ /* 0x002fc800078e0206 */
[----:B--2---:R-:W-:Y:S02]  /*0ca0*/  IMAD.WIDE R4, R11, 0x4, R4 ;  /* 0x000000040b047825 */ /* 0x004fe400078e0204 */
[----:B------:R-:W2:Y:S04]  /*0cb0*/  LDG.E R11, desc[UR10][R6.64] ;  /* 0x0000000a060b7981 */ /* 0x000ea8000c1e1900 */
[----:B------:R-:W2:Y:S01]  /*0cc0*/  LDG.E R10, desc[UR10][R4.64] ;  /* 0x0000000a040a7981 */ /* 0x000ea2000c1e1900 */
[C---:B------:R-:W-:Y:S01]  /*0cd0*/  IMAD.WIDE R8, R17.reuse, 0x4, R4 ;  /* 0x0000000411087825 */ /* 0x040fe200078e0204 */
[----:B------:R-:W1:Y:S01]  /*0ce0*/  S2R R12, SR_LANEID ;  /* 0x00000000000c7919 */ /* 0x000e620000000000 */
[----:B--2---:R-:W-:Y:S02]  /*0cf0*/  IADD3 R13, PT, PT, R10, R11, RZ ;  /* 0x0000000b0a0d7210 */ /* 0x004fe40007ffe0ff */
[----:B------:R-:W-:-:S03]  /*0d00*/  IMAD.WIDE R10, R17, 0x4, R6 ;  /* 0x00000004110a7825 */ /* 0x000fc600078e0206 */
[----:B------:R2:W-:Y:S04]  /*0d10*/  STG.E desc[UR10][R8.64], R13 ;  /* 0x0000000d08007986 */ /* 0x0005e8000c10190a */
[----:B------:R-:W3:Y:S01]  /*0d20*/  LDG.E R10, desc[UR10][R10.64] ;  /* 0x0000000a0a0a7981 */ /* 0x000ee2000c1e1900 */
[----:B------:R-:W4:Y:S01]  /*0d30*/  REDUX.SUM UR7, R13 ;  /* 0x000000000d0773c4 */ /* 0x000f22000000c000 */
[----:B------:R-:W-:Y:S02]  /*0d40*/  VOTEU.ANY UR6, UPT, PT ;  /* 0x0000000000067886 */ /* 0x000fe400038e0100 */
[----:B------:R-:W-:Y:S01]  /*0d50*/  UFLO.U32 UR6, UR6 ;  /* 0x00000006000672bd */ /* 0x000fe200080e0000 */
[----:B--2---:R-:W-:-:S05]  /*0d60*/  IMAD.WIDE R8, R17, 0x4, R8 ;  /* 0x0000000411087825 */ /* 0x004fca00078e0208 */
[----:B-1----:R-:W-:Y:S01]  /*0d70*/  ISETP.EQ.U32.AND P0, PT, R12, UR6, PT ;  /* 0x000000060c007c0c */ /* 0x002fe2000bf02070 */
[----:B------:R-:W-:Y:S02]  /*0d80*/  ULEA UR6, UR4, UR5, 0x2 ;  /* 0x0000000504067291 */ /* 0x000fe4000f8e10ff */
[----:B------:R-:W-:Y:S01]  /*0d90*/  UIADD3 UR4, UPT, UPT, UR4, 0x2, URZ ;  /* 0x0000000204047890 */ /* 0x000fe2000fffe0ff */
[----:B----4-:R-:W-:-:S09]  /*0da0*/  MOV R4, UR7 ;  /* 0x0000000700047c02 */ /* 0x010fd20008000f00 */
[----:B------:R1:W-:Y:S01]  /*0db0*/  @P0 ATOMS.ADD RZ, [UR6], R4 ;  /* 0x00000004ffff098c */ /* 0x0003e20008000006 */
[----:B---3--:R-:W-:-:S04]  /*0dc0*/  IADD3 R15, PT, PT, R13, R10, RZ ;  /* 0x0000000a0d0f7210 */ /* 0x008fc80007ffe0ff */
[----:B------:R-:W2:Y:S01]  /*0dd0*/  REDUX.SUM UR8, R15 ;  /* 0x000000000f0873c4 */ /* 0x000ea2000000c000 */
[----:B------:R1:W-:Y:S01]  /*0de0*/  STG.E desc[UR10][R8.64], R15 ;  /* 0x0000000f08007986 */ /* 0x0003e2000c10190a */
[----:B--2---:R-:W-:-:S05]  /*0df0*/  MOV R5, UR8 ;  /* 0x0000000800057c02 */ /* 0x004fca0008000f00 */
[----:B------:R1:W-:Y:S02]  /*0e00*/  @P0 ATOMS.ADD RZ, [UR6+0x4], R5 ;  /* 0x00000405ffff098c */ /* 0x0003e40008000006 */
.L_x_5:
[----:B------:R-:W-:Y:S05]  /*0e10*/  BRA.U UP1, `(.L_x_1) ;  /* 0x0000000101547547 */ /* 0x000fea000b800000 */
[----:B-1--4-:R-:W1:Y:S08]  /*0e20*/  LDC R10, c[0x0][0x398] ;  /* 0x0000e600ff0a7b82 */ /* 0x012e700000000800 */
[----:B--2---:R-:W2:Y:S08]  /*0e30*/  LDC.64 R6, c[0x0][0x380] ;  /* 0x0000e000ff067b82 */ /* 0x004eb00000000a00 */
[----:B------:R-:W3:Y:S01]  /*0e40*/  LDC.64 R4, c[0x0][0x388] ;  /* 0x0000e200ff047b82 */ /* 0x000ee20000000a00 */
[----:B-1----:R-:W-:-:S05]  /*0e50*/  IMAD R8, R10, UR4, -R10 ;  /* 0x000000040a087c24 */ /* 0x002fca000f8e0a0a */
[----:B------:R-:W-:Y:S01]  /*0e60*/  IADD3 R9, PT, PT, R3, R8, RZ ;  /* 0x0000000803097210 */ /* 0x000fe20007ffe0ff */
[----:B------:R-:W-:-:S04]  /*0e70*/  IMAD R3, R10, UR4, R3 ;  /* 0x000000040a037c24 */ /* 0x000fc8000f8e0203 */
[----:B--2---:R-:W-:-:S04]  /*0e80*/  IMAD.WIDE R6, R3, 0x4, R6 ;  /* 0x0000000403067825 */ /* 0x004fc800078e0206 */
[----:B---3--:R-:W-:Y:S02]  /*0e90*/  IMAD.WIDE R4, R9, 0x4, R4 ;  /* 0x0000000409047825 */ /* 0x008fe400078e0204 */
[----:B------:R-:W2:Y:S04]  /*0ea0*/  LDG.E R6, desc[UR10][R6.64] ;  /* 0x0000000a06067981 */ /* 0x000ea8000c1e1900 */
[----:B------:R-:W2:Y:S01]  /*0eb0*/  LDG.E R3, desc[UR10][R4.64] ;  /* 0x0000000a04037981 */ /* 0x000ea2000c1e1900 */
[----:B------:R-:W-:Y:S01]  /*0ec0*/  VOTEU.ANY UR6, UPT, PT ;  /* 0x0000000000067886 */ /* 0x000fe200038e0100 */
[----:B------:R-:W-:Y:S01]  /*0ed0*/  ULEA UR4, UR4, UR5, 0x2 ;  /* 0x0000000504047291 */ /* 0x000fe2000f8e10ff */
[----:B------:R-:W1:Y:S01]  /*0ee0*/  S2R R8, SR_LANEID ;  /* 0x0000000000087919 */ /* 0x000e620000000000 */
[----:B------:R-:W-:-:S06]  /*0ef0*/  UFLO.U32 UR6, UR6 ;  /* 0x00000006000672bd */ /* 0x000fcc00080e0000 */
[----:B-1----:R-:W-:Y:S01]  /*0f00*/  ISETP.EQ.U32.AND P0, PT, R8, UR6, PT ;  /* 0x0000000608007c0c */ /* 0x002fe2000bf02070 */
[----:B------:R-:W-:Y:S01]  /*0f10*/  IMAD.WIDE R8, R10, 0x4, R4 ;  /* 0x000000040a087825 */ /* 0x000fe200078e0204 */
[----:B--2---:R-:W-:-:S04]  /*0f20*/  IADD3 R3, PT, PT, R3, R6, RZ ;  /* 0x0000000603037210 */ /* 0x004fc80007ffe0ff */
[----:B------:R-:W1:Y:S01]  /*0f30*/  REDUX.SUM UR7, R3 ;  /* 0x00000000030773c4 */ /* 0x000e62000000c000 */
[----:B------:R3:W-:Y:S01]  /*0f40*/  STG.E desc[UR10][R8.64], R3 ;  /* 0x0000000308007986 */ /* 0x0007e2000c10190a */
[----:B-1----:R-:W-:-:S05]  /*0f50*/  MOV R10, UR7 ;  /* 0x00000007000a7c02 */ /* 0x002fca0008000f00 */
[----:B------:R3:W-:Y:S02]  /*0f60*/  @P0 ATOMS.ADD RZ, [UR4], R10 ;  /* 0x0000000affff098c */ /* 0x0007e40008000004 */
.L_x_1:
[----:B------:R-:W-:Y:S01]  /*0f70*/  BAR.SYNC.DEFER_BLOCKING 0x0 ;  /* 0x0000000000007b1d */ /* 0x000fe20000010000 */
[----:B---3--:R-:W-:-:S07]  /*0f80*/  SHF.L.U32 R3, R2, 0x6, RZ ;  /* 0x0000000602037819 */ /* 0x008fce00000006ff */
[----:B----4-:R-:W3:Y:S01]  /*0f90*/  LDC.64 R20, c[0x0][0x390] ;  /* 0x0000e400ff147b82 */ /* 0x010ee20000000a00 */
[----:B------:R-:W4:Y:S04]  /*0fa0*/  LDS.128 R16, [R0] ;  /* 0x0000000000107984 */ /* 0x000f280000000c00 */
[----:B-1----:R-:W1:Y:S01]  /*0fb0*/  LDS.128 R12, [R0+0x10] ;  /* 0x00001000000c7984 */ /* 0x002e620000000c00 */
[----:B---3--:R-:W-:-:S03]  /*0fc0*/  IMAD.WIDE.U32 R2, R3, 0x4, R20 ;  /* 0x0000000403027825 */ /* 0x008fc600078e0014 */
[----:B--2---:R-:W2:Y:S04]  /*0fd0*/  LDS.128 R8, [R0+0x20] ;  /* 0x0000200000087984 */ /* 0x004ea80000000c00 */
[----:B------:R-:W3:Y:S04]  /*0fe0*/  LDS.128 R24, [R0+0x30] ;  /* 0x0000300000187984 */ /* 0x000ee80000000c00 */
[----:B------:R-:W5:Y:S04]  /*0ff0*/  LDS.128 R4, [R0+0x40] ;  /* 0x0000400000047984 */ /* 0x000f680000000c00 */
[----:B------:R-:W0:Y:S04]  /*1000*/  LDS.128 R20, [R0+0x50] ;  /* 0x0000500000147984 */ /* 0x000e280000000c00 */
[----:B----4-:R-:W-:Y:S04]  /*1010*/  REDG.E.ADD.STRONG.GPU desc[UR10][R2.64], R16 ;  /* 0x000000100200798e */ /* 0x010fe8000c12e10a */
[----:B------:R-:W-:Y:S04]  /*1020*/  REDG.E.ADD.STRONG.GPU desc[UR10][R2.64+0x4], R17 ;  /* 0x000004110200798e */ /* 0x000fe8000c12e10a */
[----:B------:R-:W-:Y:S04]  /*1030*/  REDG.E.ADD.STRONG.GPU desc[UR10][R2.64+0x8], R18 ;  /* 0x000008120200798e */ /* 0x000fe8000c12e10a */
[----:B------:R-:W-:Y:S04]  /*1040*/  REDG.E.ADD.STRONG.GPU desc[UR10][R2.64+0xc], R19 ;  /* 0x00000c130200798e */ /* 0x000fe8000c12e10a */
[----:B------:R-:W4:Y:S04]  /*1050*/  LDS.128 R16, [R0+0x60] ;  /* 0x0000600000107984 */ /* 0x000f280000000c00 */
[----:B-1----:R-:W-:Y:S04]  /*1060*/  REDG.E.ADD.STRONG.GPU desc[UR10][R2.64+0x10], R12 ;  /* 0x0000100c0200798e */ /* 0x002fe8000c12e10a */
[----:B------:R-:W-:Y:S04]  /*1070*/  REDG.E.ADD.STRONG.GPU desc[UR10][R2.64+0x14], R13 ;  /* 0x0000140d0200798e */ /* 0x000fe8000c12e10a */
[----:B------:R-:W-:Y:S04]  /*1080*/  REDG.E.ADD.STRONG.GPU desc[UR10][R2.64+0x18], R14 ;  /* 0x0000180e0200798e */ /* 0x000fe8000c12e10a */
[----:B------:R-:W-:Y:S04]  /*1090*/  REDG.E.ADD.STRONG.GPU desc[UR10][R2.64+0x1c], R15 ;  /* 0x00001c0f0200798e */ /* 0x000fe8000c12e10a */
[----:B--2---:R-:W-:Y:S04]  /*10a0*/  REDG.E.ADD.STRONG.GPU desc[UR10][R2.64+0x20], R8 ;  /* 0x000020080200798e */ /* 0x004fe8000c12e10a */
[----:B------:R-:W1:Y:S04]  /*10b0*/  LDS.128 R12, [R0+0x70] ;  /* 0x00007000000c7984 */ /* 0x000e680000000c00 */
[----:B------:R-:W-:Y:S04]  /*10c0*/  REDG.E.ADD.STRONG.GPU desc[UR10][R2.64+0x24], R9 ;  /* 0x000024090200798e */ /* 0x000fe8000c12e10a */
[----:B------:R-:W-:Y:S04]  /*10d0*/  REDG.E.ADD.STRONG.GPU desc[UR10][R2.64+0x28], R10 ;  /* 0x0000280a0200798e */ /* 0x000fe8000c12e10a */
[----:B------:R-:W-:Y:S04]  /*10e0*/  REDG.E.ADD.STRONG.GPU desc[UR10][R2.64+0x2c], R11 ;  /* 0x00002c0b0200798e */ /* 0x000fe8000c12e10a */
[----:B---3--:R-:W-:Y:S04]  /*10f0*/  REDG.E.ADD.STRONG.GPU desc[UR10][R2.64+0x30], R24 ;  /* 0x000030180200798e */ /* 0x008fe8000c12e10a */
[----:B------:R-:W2:Y:S04]  /*1100*/  LDS.128 R8, [R0+0x80] ;  /* 0x0000800000087984 */ /* 0x000ea80000000c00 */
[----:B------:R-:W-:Y:S04]  /*1110*/  REDG.E.ADD.STRONG.GPU desc[UR10][R2.64+0x34], R25 ;  /* 0x000034190200798e */ /* 0x000fe8000c12e10a */
[----:B------:R-:W-:Y:S04]  /*1120*/  REDG.E.ADD.STRONG.GPU desc[UR10][R2.64+0x38], R26 ;  /* 0x0000381a0200798e */ /* 0x000fe8000c12e10a */
[----:B------:R-:W-:Y:S04]  /*1130*/  REDG.E.ADD.STRONG.GPU desc[UR10][R2.64+0x3c], R27 ;  /* 0x00003c1b0200798e */ /* 0x000fe8000c12e10a */
[----:B------:R-:W3:Y:S04]  /*1140*/  LDS.128 R24, [R0+0x90] ;  /* 0x0000900000187984 */ /* 0x000ee80000000c00 */
[----:B-----5:R-:W-:Y:S04]  /*1150*/  REDG.E.ADD.STRONG.GPU desc[UR10][R2.64+0x40], R4 ;  /* 0x000040040200798e */ /* 0x020fe8000c12e10a */
[----:B------:R-:W-:Y:S04]  /*1160*/  REDG.E.ADD.STRONG.GPU desc[UR10][R2.64+0x44], R5 ;  /* 0x000044050200798e */ /* 0x000fe8000c12e10a */
[----:B------:R-:W-:Y:S04]  /*1170*/  REDG.E.ADD.STRONG.GPU desc[UR10][R2.64+0x48], R6 ;  /* 0x000048060200798e */ /* 0x000fe8000c12e10a */
[----:B------:R-:W-:Y:S04]  /*1180*/  REDG.E.ADD.STRONG.GPU desc[UR10][R2.64+0x4c], R7 ;  /* 0x00004c070200798e */ /* 0x000fe8000c12e10a */
[----:B0-----:R-:W-:Y:S04]  /*1190*/  REDG.E.ADD.STRONG.GPU desc[UR10][R2.64+0x50], R20 ;  /* 0x000050140200798e */ /* 0x001fe8000c12e10a */
[----:B------:R-:W-:Y:S04]  /*11a0*/  REDG.E.ADD.STRONG.GPU desc[UR10][R2.64+0x54], R21 ;  /* 0x000054150200798e */ /* 0x000fe8000c12e10a */
[----:B------:R-:W-:Y:S04]  /*11b0*/  REDG.E.ADD.STRONG.GPU desc[UR10][R2.64+0x58], R22 ;  /* 0x000058160200798e */ /* 0x000fe8000c12e10a */
[----:B------:R-:W-:Y:S04]  /*11c0*/  REDG.E.ADD.STRONG.GPU desc[UR10][R2.64+0x5c], R23 ;  /* 0x00005c170200798e */ /* 0x000fe8000c12e10a */
[----:B----4-:R-:W-:Y:S04]  /*11d0*/  REDG.E.ADD.STRONG.GPU desc[UR10][R2.64+0x60], R16 ;  /* 0x000060100200798e */ /* 0x010fe8000c12e10a */
[----:B------:R-:W0:Y:S04]  /*11e0*/  LDS.128 R4, [R0+0xa0] ;  /* 0x0000a00000047984 */ /* 0x000e280000000c00 */
[----:B------:R-:W-:Y:S04]  /*11f0*/  REDG.E.ADD.STRONG.GPU desc[UR10][R2.64+0x64], R17 ;  /* 0x000064110200798e */ /* 0x000fe8000c12e10a */
[----:B------:R-:W-:Y:S04]  /*1200*/  REDG.E.ADD.STRONG.GPU desc[UR10][R2.64+0x68], R18 ;  /* 0x000068120200798e */ /* 0x000fe8000c12e10a */
[----:B------:R-:W-:Y:S04]  /*1210*/  REDG.E.ADD.STRONG.GPU desc[UR10][R2.64+0x6c], R19 ;  /* 0x00006c130200798e */ /* 0x000fe8000c12e10a */
[----:B------:R-:W4:Y:S04]  /*1220*/  LDS.128 R16, [R0+0xb0] ;  /* 0x0000b00000107984 */ /* 0x000f280000000c00 */
[----:B-1----:R-:W-:Y:S04]  /*1230*/  REDG.E.ADD.STRONG.GPU desc[UR10][R2.64+0x70], R12 ;  /* 0x0000700c0200798e */ /* 0x002fe8000c12e10a */
[----:B------:R-:W1:Y:S04]  /*1240*/  LDS.128 R20, [R0+0xc0] ;  /* 0x0000c00000147984 */ /* 0x000e680000000c00 */
[----:B------:R-:W-:Y:S04]  /*1250*/  REDG.E.ADD.STRONG.GPU desc[UR10][R2.64+0x74], R13 ;  /* 0x0000740d0200798e */ /* 0x000fe8000c12e10a */
[----:B------:R-:W-:Y:S04]  /*1260*/  REDG.E.ADD.STRONG.GPU desc[UR10][R2.64+0x78], R14 ;  /* 0x0000780e0200798e */ /* 0x000fe8000c12e10a */
[----:B------:R-:W-:Y:S04]  /*1270*/  REDG.E.ADD.STRONG.GPU desc[UR10][R2.64+0x7c], R15 ;  /* 0x00007c0f0200798e */ /* 0x000fe8000c12e10a */
[----:B--2---:R-:W-:Y:S04]  /*1280*/  REDG.E.ADD.STRONG.GPU desc[UR10][R2.64+0x80], R8 ;  /* 0x000080080200798e */ /* 0x004fe8000c12e10a */
[----:B------:R-:W2:Y:S04]  /*1290*/  LDS.128 R12, [R0+0xd0] ;  /* 0x0000d000000c7984 */ /* 0x000ea80000000c00 */
[----:B------:R-:W-:Y:S04]  /*12a0*/  REDG.E.ADD.STRONG.GPU desc[UR10][R2.64+0x84], R9 ;  /* 0x000084090200798e */ /* 0x000fe8000c12e10a */
[----:B------:R-:W-:Y:S04]  /*12b0*/  REDG.E.ADD.STRONG.GPU desc[UR10][R2.64+0x88], R10 ;  /* 0x0000880a0200798e */ /* 0x000fe8000c12e10a */
[----:B------:R-:W-:Y:S04]  /*12c0*/  REDG.E.ADD.STRONG.GPU desc[UR10][R2.64+0x8c], R11 ;  /* 0x00008c0b0200798e */ /* 0x000fe8000c12e10a */
[----:B---3--:R-:W-:Y:S04]  /*12d0*/  REDG.E.ADD.STRONG.GPU desc[UR10][R2.64+0x90], R24 ;  /* 0x000090180200798e */ /* 0x008fe8000c12e10a */
[----:B------:R-:W3:Y:S04]  /*12e0*/  LDS.128 R8, [R0+0xe0] ;  /* 0x0000e00000087984 */ /* 0x000ee80000000c00 */
[----:B------:R-:W-:Y:S04]  /*12f0*/  REDG.E.ADD.STRONG.GPU desc[UR10][R2.64+0x94], R25 ;  /* 0x000094190200798e */ /* 0x000fe8000c12e10a */
[----:B------:R-:W-:Y:S04]  /*1300*/  REDG.E.ADD.STRONG.GPU desc[UR10][R2.64+0x98], R26 ;  /* 0x0000981a0200798e */ /* 0x000fe8000c12e10a */
[----:B------:R-:W-:Y:S04]  /*1310*/  REDG.E.ADD.STRONG.GPU desc[UR10][R2.64+0x9c], R27 ;  /* 0x00009c1b0200798e */ /* 0x000fe8000c12e10a */
[----:B------:R-:W5:Y:S04]  /*1320*/  LDS.128 R24, [R0+0xf0] ;  /* 0x0000f00000187984 */ /* 0x000f680000000c00 */
[----:B0-----:R-:W-:Y:S04]  /*1330*/  REDG.E.ADD.STRONG.GPU desc[UR10][R2.64+0xa0], R4 ;  /* 0x0000a0040200798e */ /* 0x001fe8000c12e10a */
[----:B------:R-:W-:Y:S04]  /*1340*/  REDG.E.ADD.STRONG.GPU desc[UR10][R2.64+0xa4], R5 ;  /* 0x0000a4050200798e */ /* 0x000fe8000c12e10a */
[----:B------:R-:W-:Y:S04]  /*1350*/  REDG.E.ADD.STRONG.GPU desc[UR10][R2.64+0xa8], R6 ;  /* 0x0000a8060200798e */ /* 0x000fe8000c12e10a */
[----:B------:R-:W-:Y:S04]  /*1360*/  REDG.E.ADD.STRONG.GPU desc[UR10][R2.64+0xac], R7 ;  /* 0x0000ac070200798e */ /* 0x000fe8000c12e10a */
[----:B----4-:R-:W-:Y:S04]  /*1370*/  REDG.E.ADD.STRONG.GPU desc[UR10][R2.64+0xb0], R16 ;  /* 0x0000b0100200798e */ /* 0x010fe8000c12e10a */
[----:B------:R-:W-:Y:S04]  /*1380*/  REDG.E.ADD.STRONG.GPU desc[UR10][R2.64+0xb4], R17 ;  /* 0x0000b4110200798e */ /* 0x000fe8000c12e10a */
[----:B------:R-:W-:Y:S04]  /*1390*/  REDG.E.ADD.STRONG.GPU desc[UR10][R2.64+0xb8], R18 ;  /* 0x0000b8120200798e */ /* 0x000fe8000c12e10a */
[----:B------:R-:W-:Y:S04]  /*13a0*/  REDG.E.ADD.STRONG.GPU desc[UR10][R2.64+0xbc], R19 ;  /* 0x0000bc130200798e */ /* 0x000fe8000c12e10a */
[----:B-1----:R-:W-:Y:S04]  /*13b0*/  REDG.E.ADD.STRONG.GPU desc[UR10][R2.64+0xc0], R20 ;  /* 0x0000c0140200798e */ /* 0x002fe8000c12e10a */
[----:B------:R-:W-:Y:S04]  /*13c0*/  REDG.E.ADD.STRONG.GPU desc[UR10][R2.64+0xc4], R21 ;  /* 0x0000c4150200798e */ /* 0x000fe8000c12e10a */
[----:B------:R-:W-:Y:S04]  /*13d0*/  REDG.E.ADD.STRONG.GPU desc[UR10][R2.64+0xc8], R22 ;  /* 0x0000c8160200798e */ /* 0x000fe8000c12e10a */
[----:B------:R-:W-:Y:S04]  /*13e0*/  REDG.E.ADD.STRONG.GPU desc[UR10][R2.64+0xcc], R23 ;  /* 0x0000cc170200798e */ /* 0x000fe8000c12e10a */
[----:B--2---:R-:W-:Y:S04]  /*13f0*/  REDG.E.ADD.STRONG.GPU desc[UR10][R2.64+0xd0], R12 ;  /* 0x0000d00c0200798e */ /* 0x004fe8000c12e10a */
[----:B------:R-:W-:Y:S04]  /*1400*/  REDG.E.ADD.STRONG.GPU desc[UR10][R2.64+0xd4], R13 ;  /* 0x0000d40d0200798e */ /* 0x000fe8000c12e10a */
[----:B------:R-:W-:Y:S04]  /*1410*/  REDG.E.ADD.STRONG.GPU desc[UR10][R2.64+0xd8], R14 ;  /* 0x0000d80e0200798e */ /* 0x000fe8000c12e10a */
[----:B------:R-:W-:Y:S04]  /*1420*/  REDG.E.ADD.STRONG.GPU desc[UR10][R2.64+0xdc], R15 ;  /* 0x0000dc0f0200798e */ /* 0x000fe8000c12e10a */
[----:B---3--:R-:W-:Y:S04]  /*1430*/  REDG.E.ADD.STRONG.GPU desc[UR10][R2.64+0xe0], R8 ;  /* 0x0000e0080200798e */ /* 0x008fe8000c12e10a */
[----:B------:R-:W-:Y:S04]  /*1440*/  REDG.E.ADD.STRONG.GPU desc[UR10][R2.64+0xe4], R9 ;  /* 0x0000e4090200798e */ /* 0x000fe8000c12e10a */
[----:B------:R-:W-:Y:S04]  /*1450*/  REDG.E.ADD.STRONG.GPU desc[UR10][R2.64+0xe8], R10 ;  /* 0x0000e80a0200798e */ /* 0x000fe8000c12e10a */
[----:B------:R-:W-:Y:S04]  /*1460*/  REDG.E.ADD.STRONG.GPU desc[UR10][R2.64+0xec], R11 ;  /* 0x0000ec0b0200798e */ /* 0x000fe8000c12e10a */
[----:B-----5:R-:W-:Y:S04]  /*1470*/  REDG.E.ADD.STRONG.GPU desc[UR10][R2.64+0xf0], R24 ;  /* 0x0000f0180200798e */ /* 0x020fe8000c12e10a */
[----:B------:R-:W-:Y:S04]  /*1480*/  REDG.E.ADD.STRONG.GPU desc[UR10][R2.64+0xf4], R25 ;  /* 0x0000f4190200798e */ /* 0x000fe8000c12e10a */
[----:B------:R-:W-:Y:S04]  /*1490*/  REDG.E.ADD.STRONG.GPU desc[UR10][R2.64+0xf8], R26 ;  /* 0x0000f81a0200798e */ /* 0x000fe8000c12e10a */
[----:B------:R-:W-:Y:S01]  /*14a0*/  REDG.E.ADD.STRONG.GPU desc[UR10][R2.64+0xfc], R27 ;  /* 0x0000fc1b0200798e */ /* 0x000fe2000c12e10a */
[----:B------:R-:W-:Y:S05]  /*14b0*/  EXIT ;  /* 0x000000000000794d */ /* 0x000fea0003800000 */
.L_x_6:
[----:B------:R-:W-:-:S00]  /*14c0*/  BRA `(.L_x_6) ;  /* 0xfffffffc00fc7947 */ /* 0x000fc0000383ffff */
[----:B------:R-:W-:-:S00]  /*14d0*/  NOP ;  /* 0x0000000000007918 */ /* 0x000fc00000000000 */
        /* <DEDUP_REMOVED lines=10> */
.L_x_15:


//--------------------- .text._Z8calc_sumPiS_ii   --------------------------
	.section	.text._Z8calc_sumPiS_ii,"ax",@progbits
	.align	128
        .global         _Z8calc_sumPiS_ii
        .type           _Z8calc_sumPiS_ii,@function
        .size           _Z8calc_sumPiS_ii,(.L_x_16 - _Z8calc_sumPiS_ii)
        .other          _Z8calc_sumPiS_ii,@"STO_CUDA_ENTRY STV_DEFAULT"
_Z8calc_sumPiS_ii:
.text._Z8calc_sumPiS_ii:
[----:B------:R-:W-:Y:S08]  /*0000*/  LDC R1, c[0x0][0x37c] ;  /* 0x0000df00ff017b82 */ /* 0x000ff00000000800 */
[----:B------:R-:W0:Y:S01]  /*0010*/  S2UR UR5, SR_CgaCtaId ;  /* 0x00000000000579c3 */ /* 0x000e220000008800 */
[----:B------:R-:W1:Y:S01]  /*0020*/  S2R R8, SR_TID.X ;  /* 0x0000000000087919 */ /* 0x000e620000002100 */
[----:B------:R-:W-:Y:S01]  /*0030*/  UMOV UR4, 0x400 ;  /* 0x0000040000047882 */ /* 0x000fe20000000000 */
[----:B------:R-:W2:Y:S01]  /*0040*/  LDCU.64 UR6, c[0x0][0x358] ;  /* 0x00006b00ff0677ac */ /* 0x000ea20008000a00 */
[----:B------:R-:W-:Y:S01]  /*0050*/  BSSY.RECONVERGENT B0, `(.L_x_7) ;  /* 0x0000016000007945 */ /* 0x000fe20003800200 */
[----:B------:R-:W3:Y:S01]  /*0060*/  S2R R9, SR_CTAID.X ;  /* 0x0000000000097919 */ /* 0x000ee20000002500 */
[----:B0-----:R-:W-:Y:S01]  /*0070*/  ULEA UR4, UR5, UR4, 0x18 ;  /* 0x0000000405047291 */ /* 0x001fe2000f8ec0ff */
[----:B------:R-:W0:Y:S05]  /*0080*/  LDCU UR5, c[0x0][0x390] ;  /* 0x00007200ff0577ac */ /* 0x000e2a0008000800 */
[----:B-1----:R-:W-:-:S05]  /*0090*/  LEA R0, R8, UR4, 0x2 ;  /* 0x0000000408007c11 */ /* 0x002fca000f8e10ff */
[----:B------:R1:W-:Y:S01]  /*00a0*/  STS [R0], RZ ;  /* 0x000000ff00007388 */ /* 0x0003e20000000800 */
[----:B0-----:R-:W-:-:S13]  /*00b0*/  ISETP.GE.AND P0, PT, R8, UR5, PT ;  /* 0x0000000508007c0c */ /* 0x001fda000bf06270 */
[----:B-123--:R-:W-:Y:S05]  /*00c0*/  @P0 BRA `(.L_x_8) ;  /* 0x0000000000380947 */ /* 0x00efea0003800000 */
[----:B------:R-:W0:Y:S01]  /*00d0*/  LDC R11, c[0x0][0x360] ;  /* 0x0000d800ff0b7b82 */ /* 0x000e220000000800 */
[----:B------:R-:W-:Y:S01]  /*00e0*/  BSSY.RECONVERGENT B1, `(.L_x_9) ;  /* 0x000000b000017945 */ /* 0x000fe20003800200 */
[----:B------:R-:W-:Y:S02]  /*00f0*/  IMAD.MOV.U32 R7, RZ, RZ, RZ ;  /* 0x000000ffff077224 */ /* 0x000fe400078e00ff */
[----:B------:R-:W-:-:S04]  /*0100*/  IMAD.MOV.U32 R6, RZ, RZ, R8 ;  /* 0x000000ffff067224 */ /* 0x000fc800078e0008 */
[----:B------:R-:W1:Y:S03]  /*0110*/  LDC.64 R4, c[0x0][0x380] ;  /* 0x0000e000ff047b82 */ /* 0x000e660000000a00 */
.L_x_10:
[----:B------:R-:W-:-:S04]  /*0120*/  IMAD R3, R9, UR5, R6 ;  /* 0x0000000509037c24 */ /* 0x000fc8000f8e0206 */
[----:B-1----:R-:W-:-:S06]  /*0130*/  IMAD.WIDE R2, R3, 0x4, R4 ;  /* 0x0000000403027825 */ /* 0x002fcc00078e0204 */
[----:B------:R-:W2:Y:S01]  /*0140*/  LDG.E R2, desc[UR6][R2.64] ;  /* 0x0000000602027981 */ /* 0x000ea2000c1e1900 */
[----:B0-----:R-:W-:-:S04]  /*0150*/  IADD3 R6, PT, PT, R11, R6, RZ ;  /* 0x000000060b067210 */ /* 0x001fc80007ffe0ff */
[----:B------:R-:W-:Y:S01]  /*0160*/  ISETP.GE.AND P0, PT, R6, UR5, PT ;  /* 0x0000000506007c0c */ /* 0x000fe2000bf06270 */
[----:B--2---:R-:W-:-:S12]  /*0170*/  IMAD.IADD R7, R2, 0x1, R7 ;  /* 0x0000000102077824 */ /* 0x004fd800078e0207 */
[----:B------:R-:W-:Y:S05]  /*0180*/  @!P0 BRA `(.L_x_10) ;  /* 0xfffffffc00e48947 */ /* 0x000fea000383ffff */
[----:B------:R-:W-:Y:S05]  /*0190*/  BSYNC.RECONVERGENT B1 ;  /* 0x0000000000017941 */ /* 0x000fea0003800200 */
.L_x_9:
[----:B------:R0:W-:Y:S02]  /*01a0*/  STS [R0], R7 ;  /* 0x0000000700007388 */ /* 0x0001e40000000800 */
.L_x_8:
[----:B------:R-:W-:Y:S05]  /*01b0*/  BSYNC.RECONVERGENT B0 ;  /* 0x0000000000007941 */ /* 0x000fea0003800200 */
.L_x_7:
[----:B------:R-:W1:Y:S01]  /*01c0*/  LDCU UR4, c[0x0][0x360] ;  /* 0x00006c00ff0477ac */ /* 0x000e620008000800 */
[----:B------:R-:W-:Y:S01]  /*01d0*/  BAR.SYNC.DEFER_BLOCKING 0x0 ;  /* 0x0000000000007b1d */ /* 0x000fe20000010000 */
[----:B------:R-:W-:Y:S01]  /*01e0*/  ISETP.NE.AND P0, PT, R8, RZ, PT ;  /* 0x000000ff0800720c */ /* 0x000fe20003f05270 */
[----:B-1----:R-:W-:-:S09]  /*01f0*/  UISETP.GE.U32.AND UP0, UPT, UR4, 0x2, UPT ;  /* 0x000000020400788c */ /* 0x002fd2000bf06070 */
[----:B------:R-:W-:Y:S05]  /*0200*/  BRA.U !UP0, `(.L_x_11) ;  /* 0x0000000108307547 */ /* 0x000fea000b800000 */
[----:B------:R-:W-:-:S07]  /*0210*/  IMAD.U32 R2, RZ, RZ, UR4 ;  /* 0x00000004ff027e24 */ /* 0x000fce000f8e00ff */
.L_x_12:
[----:B0-----:R-:W-:-:S04]  /*0220*/  SHF.R.U32.HI R7, RZ, 0x1, R2 ;  /* 0x00000001ff077819 */ /* 0x001fc80000011602 */
[----:B------:R-:W-:-:S13]  /*0230*/  ISETP.GE.U32.AND P1, PT, R8, R7, PT ;  /* 0x000000070800720c */ /* 0x000fda0003f26070 */
[----:B------:R-:W-:Y:S01]  /*0240*/  @!P1 LEA R3, R7, R0, 0x2 ;  /* 0x0000000007039211 */ /* 0x000fe200078e10ff */
[----:B------:R-:W-:Y:S05]  /*0250*/  @!P1 LDS R4, [R0] ;  /* 0x0000000000049984 */ /* 0x000fea0000000800 */
[----:B------:R-:W0:Y:S02]  /*0260*/  @!P1 LDS R3, [R3] ;  /* 0x0000000003039984 */ /* 0x000e240000000800 */
[----:B0-----:R-:W-:-:S05]  /*0270*/  @!P1 IMAD.IADD R5, R3, 0x1, R4 ;  /* 0x0000000103059824 */ /* 0x001fca00078e0204 */
[----:B------:R1:W-:Y:S01]  /*0280*/  @!P1 STS [R0], R5 ;  /* 0x0000000500009388 */ /* 0x0003e20000000800 */
[----:B------:R-:W-:Y:S01]  /*0290*/  BAR.SYNC.DEFER_BLOCKING 0x0 ;  /* 0x0000000000007b1d */ /* 0x000fe20000010000 */
[----:B------:R-:W-:Y:S02]  /*02a0*/  ISETP.GT.U32.AND P1, PT, R2, 0x3, PT ;  /* 0x000000030200780c */ /* 0x000fe40003f24070 */
[----:B------:R-:W-:-:S11]  /*02b0*/  MOV R2, R7 ;  /* 0x0000000700027202 */ /* 0x000fd60000000f00 */
[----:B-1----:R-:W-:Y:S05]  /*02c0*/  @P1 BRA `(.L_x_12) ;  /* 0xfffffffc00d41947 */ /* 0x002fea000383ffff */
.L_x_11:
[----:B------:R-:W-:Y:S05]  /*02d0*/  @P0 EXIT ;  /* 0x000000000000094d */ /* 0x000fea0003800000 */
[----:B------:R-:W1:Y:S01]  /*02e0*/  S2UR UR5, SR_CgaCtaId ;  /* 0x00000000000579c3 */ /* 0x000e620000008800 */
[----:B------:R-:W-:-:S07]  /*02f0*/  UMOV UR4, 0x400 ;  /* 0x0000040000047882 */ /* 0x000fce0000000000 */
[----:B------:R-:W2:Y:S01]  /*0300*/  LDC.64 R2, c[0x0][0x388] ;  /* 0x0000e200ff027b82 */ /* 0x000ea20000000a00 */
[----:B-1----:R-:W-:Y:S01]  /*0310*/  ULEA UR4, UR5, UR4, 0x18 ;  /* 0x0000000405047291 */ /* 0x002fe2000f8ec0ff */
[----:B--2---:R-:W-:-:S08]  /*0320*/  IMAD.WIDE.U32 R2, R9, 0x4, R2 ;  /* 0x0000000409027825 */ /* 0x004fd000078e0002 */
[----:B------:R-:W1:Y:S04]  /*0330*/  LDS R5, [UR4] ;  /* 0x00000004ff057984 */ /* 0x000e680008000800 */
[----:B-1----:R-:W-:Y:S01]  /*0340*/  STG.E desc[UR6][R2.64], R5 ;  /* 0x0000000502007986 */ /* 0x002fe2000c101906 */
[----:B------:R-:W-:Y:S05]  /*0350*/  EXIT ;  /* 0x000000000000794d */ /* 0x000fea0003800000 */
.L_x_13:
        /* <DEDUP_REMOVED lines=10> */
.L_x_16:


//--------------------- .text._Z12calc_accountPiS_S_iii --------------------------
	.section	.text._Z12calc_accountPiS_S_iii,"ax",@progbits
	.align	128
        .global         _Z12calc_accountPiS_S_iii
        .type           _Z12calc_accountPiS_S_iii,@function
        .size           _Z12calc_accountPiS_S_iii,(.L_x_17 - _Z12calc_accountPiS_S_iii)
        .other          _Z12calc_accountPiS_S_iii,@"STO_CUDA_ENTRY STV_DEFAULT"
_Z12calc_accountPiS_S_iii:
.text._Z12calc_accountPiS_S_iii:
[----:B------:R-:W-:Y:S01]  /*0000*/  LDC R1, c[0x0][0x37c] ;  /* 0x0000df00ff017b82 */ /* 0x000fe20000000800 */
[----:B------:R-:W0:Y:S07]  /*0010*/  S2R R0, SR_TID.Y ;  /* 0x0000000000007919 */ /* 0x000e2e0000002200 */
[----:B------:R-:W1:Y:S01]  /*0020*/  LDC R3, c[0x0][0x3a0] ;  /* 0x0000e800ff037b82 */ /* 0x000e620000000800 */
[----:B------:R-:W2:Y:S01]  /*0030*/  LDCU.64 UR4, c[0x0][0x398] ;  /* 0x00007300ff0477ac */ /* 0x000ea20008000a00 */
[----:B------:R-:W3:Y:S01]  /*0040*/  S2R R13, SR_TID.X ;  /* 0x00000000000d7919 */ /* 0x000ee20000002100 */
[----:B------:R-:W4:Y:S01]  /*0050*/  LDCU.64 UR6, c[0x0][0x358] ;  /* 0x00006b00ff0677ac */ /* 0x000f220008000a00 */
[----:B------:R-:W3:Y:S01]  /*0060*/  S2R R4, SR_CTAID.X ;  /* 0x0000000000047919 */ /* 0x000ee20000002500 */
[C---:B-1----:R-:W-:Y:S01]  /*0070*/  ISETP.NE.AND P1, PT, R3.reuse, RZ, PT ;  /* 0x000000ff0300720c */ /* 0x042fe20003f25270 */
[----:B0-----:R-:W-:-:S02]  /*0080*/  IMAD R5, R3, 0x20, R0 ;  /* 0x0000002003057824 */ /* 0x001fc400078e0200 */
[----:B------:R-:W0:Y:S03]  /*0090*/  LDC.64 R2, c[0x0][0x388] ;  /* 0x0000e200ff027b82 */ /* 0x000e260000000a00 */
[----:B--2---:R-:W-:-:S07]  /*00a0*/  ISETP.GE.AND P0, PT, R5, UR5, PT ;  /* 0x0000000505007c0c */ /* 0x004fce000bf06270 */
[C---:B------:R-:W-:Y:S01]  /*00b0*/  @P1 IADD3 R7, PT, PT, R5.reuse, -0x1, RZ ;  /* 0xffffffff05071810 */ /* 0x040fe20007ffe0ff */
[----:B---3--:R-:W-:Y:S01]  /*00c0*/  IMAD R4, R4, 0x20, R13 ;  /* 0x0000002004047824 */ /* 0x008fe200078e020d */
[----:B------:R-:W1:Y:S03]  /*00d0*/  @P1 LDC R6, c[0x0][0x398] ;  /* 0x0000e600ff061b82 */ /* 0x000e660000000800 */
[----:B------:R-:W-:Y:S01]  /*00e0*/  IMAD R5, R5, UR4, R4 ;  /* 0x0000000405057c24 */ /* 0x000fe2000f8e0204 */
[----:B------:R-:W-:-:S13]  /*00f0*/  ISETP.GE.OR P0, PT, R4, UR4, P0 ;  /* 0x0000000404007c0c */ /* 0x000fda0008706670 */
[----:B------:R-:W2:Y:S01]  /*0100*/  @!P0 LDC.64 R8, c[0x0][0x380] ;  /* 0x0000e000ff088b82 */ /* 0x000ea20000000a00 */
[----:B-1----:R-:W-:Y:S02]  /*0110*/  @P1 IMAD R7, R7, R6, R4 ;  /* 0x0000000607071224 */ /* 0x002fe400078e0204 */
[----:B------:R-:W-:Y:S02]  /*0120*/  IMAD.MOV.U32 R4, RZ, RZ, RZ ;  /* 0x000000ffff047224 */ /* 0x000fe400078e00ff */
[----:B0-----:R-:W-:-:S05]  /*0130*/  @P1 IMAD.WIDE R6, R7, 0x4, R2 ;  /* 0x0000000407061825 */ /* 0x001fca00078e0202 */
[----:B----4-:R-:W3:Y:S01]  /*0140*/  @P1 LDG.E R4, desc[UR6][R6.64] ;  /* 0x0000000606041981 */ /* 0x010ee2000c1e1900 */
[----:B--2---:R-:W-:-:S06]  /*0150*/  @!P0 IMAD.WIDE R8, R5, 0x4, R8 ;  /* 0x0000000405088825 */ /* 0x004fcc00078e0208 */
[----:B------:R-:W3:Y:S01]  /*0160*/  @!P0 LDG.E R9, desc[UR6][R8.64] ;  /* 0x0000000608098981 */ /* 0x000ee2000c1e1900 */
[----:B------:R-:W0:Y:S01]  /*0170*/  S2UR UR5, SR_CgaCtaId ;  /* 0x00000000000579c3 */ /* 0x000e220000008800 */
[----:B------:R-:W-:Y:S02]  /*0180*/  UMOV UR4, 0x400 ;  /* 0x0000040000047882 */ /* 0x000fe40000000000 */
[----:B0-----:R-:W-:-:S06]  /*0190*/  ULEA UR4, UR5, UR4, 0x18 ;  /* 0x0000000405047291 */ /* 0x001fcc000f8ec0ff */
[----:B------:R-:W-:-:S05]  /*01a0*/  LEA R10, R0, UR4, 0x7 ;  /* 0x00000004000a7c11 */ /* 0x000fca000f8e38ff */
[C---:B------:R-:W-:Y:S01]  /*01b0*/  IMAD R10, R13.reuse, 0x4, R10 ;  /* 0x000000040d0a7824 */ /* 0x040fe200078e020a */
[----:B------:R-:W-:Y:S02]  /*01c0*/  ISETP.NE.AND P1, PT, R0, RZ, PT ;  /* 0x000000ff0000720c */ /* 0x000fe40003f25270 */
[----:B------:R-:W-:-:S05]  /*01d0*/  LEA R13, R13, UR4, 0x2 ;  /* 0x000000040d0d7c11 */ /* 0x000fca000f8e10ff */
[----:B------:R-:W-:Y:S01]  /*01e0*/  IMAD R13, R0, 0x80, R13 ;  /* 0x00000080000d7824 */ /* 0x000fe200078e020d */
[----:B---3--:R-:W-:-:S05]  /*01f0*/  @!P0 IADD3 R11, PT, PT, R9, R4, RZ ;  /* 0x00000004090b8210 */ /* 0x008fca0007ffe0ff */
[----:B------:R-:W-:Y:S04]  /*0200*/  @!P0 STS [R10], R11 ;  /* 0x0000000b0a008388 */ /* 0x000fe80000000800 */
[----:B------:R-:W-:Y:S01]  /*0210*/  @P0 STS [R10], RZ ;  /* 0x000000ff0a000388 */ /* 0x000fe20000000800 */
[----:B------:R-:W-:Y:S01]  /*0220*/  IMAD.MOV.U32 R4, RZ, RZ, RZ ;  /* 0x000000ffff047224 */ /* 0x000fe200078e00ff */
[----:B------:R-:W-:Y:S06]  /*0230*/  BAR.SYNC.DEFER_BLOCKING 0x0 ;  /* 0x0000000000007b1d */ /* 0x000fec0000010000 */
[----:B------:R-:W-:Y:S02]  /*0240*/  @P1 LDS R4, [R13+-0x80] ;  /* 0xffff80000d041984 */ /* 0x000fe40000000800 */
[----:B------:R-:W-:Y:S06]  /*0250*/  BAR.SYNC.DEFER_BLOCKING 0x0 ;  /* 0x0000000000007b1d */ /* 0x000fec0000010000 */
[----:B------:R-:W0:Y:S01]  /*0260*/  LDS R7, [R10] ;  /* 0x000000000a077984 */ /* 0x000e220000000800 */
[----:B------:R-:W-:-:S02]  /*0270*/  ISETP.GE.U32.AND P0, PT, R0, 0x2, PT ;  /* 0x000000020000780c */ /* 0x000fc40003f06070 */
[----:B0-----:R-:W-:-:S05]  /*0280*/  IADD3 R7, PT, PT, R7, R4, RZ ;  /* 0x0000000407077210 */ /* 0x001fca0007ffe0ff */
[----:B------:R-:W-:Y:S01]  /*0290*/  STS [R10], R7 ;  /* 0x000000070a007388 */ /* 0x000fe20000000800 */
[----:B------:R-:W-:Y:S01]  /*02a0*/  BAR.SYNC.DEFER_BLOCKING 0x0 ;  /* 0x0000000000007b1d */ /* 0x000fe20000010000 */
[----:B------:R-:W-:-:S06]  /*02b0*/  IMAD.MOV.U32 R4, RZ, RZ, RZ ;  /* 0x000000ffff047224 */ /* 0x000fcc00078e00ff */
[----:B------:R-:W-:Y:S01]  /*02c0*/  @P0 LDS R4, [R13+-0x100] ;  /* 0xffff00000d040984 */ /* 0x000fe20000000800 */
[----:B------:R-:W-:Y:S06]  /*02d0*/  BAR.SYNC.DEFER_BLOCKING 0x0 ;  /* 0x0000000000007b1d */ /* 0x000fec0000010000 */
[----:B------:R-:W0:Y:S01]  /*02e0*/  LDS R9, [R10] ;  /* 0x000000000a097984 */ /* 0x000e220000000800 */
[----:B------:R-:W-:Y:S02]  /*02f0*/  ISETP.GE.U32.AND P0, PT, R0, 0x4, PT ;  /* 0x000000040000780c */ /* 0x000fe40003f06070 */
        /* <DEDUP_REMOVED lines=15> */
[----:B------:R-:W-:Y:S01]  /*03f0*/  ISETP.GE.U32.AND P0, PT, R0, 0x10, PT ;  /* 0x000000100000780c */ /* 0x000fe20003f06070 */
[----:B------:R-:W-:Y:S01]  /*0400*/  IMAD.MOV.U32 R0, RZ, RZ, RZ ;  /* 0x000000ffff007224 */ /* 0x000fe200078e00ff */
[----:B0-----:R-:W-:-:S05]  /*0410*/  IADD3 R9, PT, PT, R9, R4, RZ ;  /* 0x0000000409097210 */ /* 0x001fca0007ffe0ff */
[----:B------:R-:W-:Y:S01]  /*0420*/  STS [R10], R9 ;  /* 0x000000090a007388 */ /* 0x000fe20000000800 */
[----:B------:R-:W-:Y:S06]  /*0430*/  BAR.SYNC.DEFER_BLOCKING 0x0 ;  /* 0x0000000000007b1d */ /* 0x000fec0000010000 */
[----:B------:R-:W-:Y:S02]  /*0440*/  @P0 LDS R0, [R13+-0x800] ;  /* 0xfff800000d000984 */ /* 0x000fe40000000800 */
[----:B------:R-:W-:Y:S06]  /*0450*/  BAR.SYNC.DEFER_BLOCKING 0x0 ;  /* 0x0000000000007b1d */ /* 0x000fec0000010000 */
[----:B------:R-:W0:Y:S02]  /*0460*/  LDS R7, [R10] ;  /* 0x000000000a077984 */ /* 0x000e240000000800 */
[----:B0-----:R-:W-:-:S05]  /*0470*/  IADD3 R7, PT, PT, R7, R0, RZ ;  /* 0x0000000007077210 */ /* 0x001fca0007ffe0ff */
[----:B------:R-:W-:Y:S01]  /*0480*/  STS [R10], R7 ;  /* 0x000000070a007388 */ /* 0x000fe20000000800 */
[----:B------:R-:W-:Y:S06]  /*0490*/  BAR.SYNC.DEFER_BLOCKING 0x0 ;  /* 0x0000000000007b1d */ /* 0x000fec0000010000 */
[----:B------:R-:W0:Y:S01]  /*04a0*/  LDS R11, [R10] ;  /* 0x000000000a0b7984 */ /* 0x000e220000000800 */
[----:B------:R-:W-:-:S05]  /*04b0*/  IMAD.WIDE R2, R5, 0x4, R2 ;  /* 0x0000000405027825 */ /* 0x000fca00078e0202 */
[----:B0-----:R-:W-:Y:S01]  /*04c0*/  STG.E desc[UR6][R2.64], R11 ;  /* 0x0000000b02007986 */ /* 0x001fe2000c101906 */
[----:B------:R-:W-:Y:S05]  /*04d0*/  EXIT ;  /* 0x000000000000794d */ /* 0x000fea0003800000 */
.L_x_14:
        /* <DEDUP_REMOVED lines=10> */
.L_x_17:


//--------------------- .nv.shared._Z17calc_account_8192PiS_S_ii --------------------------
	.section	.nv.shared._Z17calc_account_8192PiS_S_ii,"aw",@nobits
	.sectionflags	@""
	.align	4
.nv.shared._Z17calc_account_8192PiS_S_ii:
	.zero		33792


//--------------------- .nv.shared.reserved.0     --------------------------
	.section	.nv.shared.reserved.0,"aw",@nobits
	.weak		__nv_reservedSMEM_offset_0_alias
	.size		__nv_reservedSMEM_offset_0_alias, 0, 64
	.other		__nv_reservedSMEM_offset_0_alias,@"STO_CUDA_RESERVED_SHARED STV_DEFAULT"
__nv_reservedSMEM_offset_0_alias:
	.zero		0
	.zero		64


//--------------------- .nv.shared._Z8calc_sumPiS_ii --------------------------
	.section	.nv.shared._Z8calc_sumPiS_ii,"aw",@nobits
	.sectionflags	@""
	.align	4
.nv.shared._Z8calc_sumPiS_ii:
	.zero		1536


//--------------------- .nv.shared._Z12calc_accountPiS_S_iii --------------------------
	.section	.nv.shared._Z12calc_accountPiS_S_iii,"aw",@nobits
	.sectionflags	@""
	.align	4
.nv.shared._Z12calc_accountPiS_S_iii:
	.zero		5120


//--------------------- .nv.constant0._Z17calc_account_8192PiS_S_ii --------------------------
	.section	.nv.constant0._Z17calc_account_8192PiS_S_ii,"a",@progbits
	.sectionflags	@""
	.align	4
.nv.constant0._Z17calc_account_8192PiS_S_ii:
	.zero		928


//--------------------- .nv.constant0._Z8calc_sumPiS_ii --------------------------
	.section	.nv.constant0._Z8calc_sumPiS_ii,"a",@progbits
	.sectionflags	@""
	.align	4
.nv.constant0._Z8calc_sumPiS_ii:
	.zero		920


//--------------------- .nv.constant0._Z12calc_accountPiS_S_iii --------------------------
	.section	.nv.constant0._Z12calc_accountPiS_S_iii,"a",@progbits
	.sectionflags	@""
	.align	4
.nv.constant0._Z12calc_accountPiS_S_iii:
	.zero		932


//--------------------- SYMBOLS --------------------------

	.type		.nv.reservedSmem.offset0,@object
	.size		.nv.reservedSmem.offset0,0x4
	.type		.nv.reservedSmem.cap,@object
	.size		.nv.reservedSmem.cap,0x4
